//
// Generated by NVIDIA NVVM Compiler
//
// Compiler Build ID: CL-36424714
// Cuda compilation tools, release 13.0, V13.0.88
// Based on NVVM 20.0.0
//

.version 9.0
.target sm_100
.address_size 64

	// .globl	_Z16kernel_MD2_bruteii
.extern .func  (.param .b64 func_retval0) malloc
(
	.param .b64 malloc_param_0
)
;
.extern .func free
(
	.param .b64 free_param_0
)
;
.global .align 1 .b8 inputChars[63] = {97, 98, 99, 100, 101, 102, 103, 104, 105, 106, 107, 108, 109, 110, 111, 112, 113, 114, 115, 116, 117, 118, 119, 120, 121, 122, 65, 66, 67, 68, 69, 70, 71, 72, 73, 74, 75, 76, 77, 78, 79, 80, 81, 82, 83, 84, 85, 86, 87, 88, 89, 90, 48, 49, 50, 51, 52, 53, 54, 55, 56, 57};
.global .align 4 .u32 alphabetSize = 62;
.global .align 1 .b8 S[256] = {41, 46, 67, 201, 162, 216, 124, 1, 61, 54, 84, 161, 236, 240, 6, 19, 98, 167, 5, 243, 192, 199, 115, 140, 152, 147, 43, 217, 188, 76, 130, 202, 30, 155, 87, 60, 253, 212, 224, 22, 103, 66, 111, 24, 138, 23, 229, 18, 190, 78, 196, 214, 218, 158, 222, 73, 160, 251, 245, 142, 187, 47, 238, 122, 169, 104, 121, 145, 21, 178, 7, 63, 148, 194, 16, 137, 11, 34, 95, 33, 128, 127, 93, 154, 90, 144, 50, 39, 53, 62, 204, 231, 191, 247, 151, 3, 255, 25, 48, 179, 72, 165, 181, 209, 215, 94, 146, 42, 172, 86, 170, 198, 79, 184, 56, 210, 150, 164, 125, 182, 118, 252, 107, 226, 156, 116, 4, 241, 69, 157, 112, 89, 100, 113, 135, 32, 134, 91, 207, 101, 230, 45, 168, 2, 27, 96, 37, 173, 174, 176, 185, 246, 28, 70, 97, 105, 52, 64, 126, 15, 85, 71, 163, 35, 221, 81, 175, 58, 195, 92, 249, 206, 186, 197, 234, 38, 44, 83, 13, 110, 133, 40, 132, 9, 211, 223, 205, 244, 65, 129, 77, 82, 106, 220, 55, 200, 108, 193, 171, 250, 36, 225, 123, 8, 12, 189, 177, 74, 120, 136, 149, 139, 227, 99, 232, 109, 233, 203, 213, 254, 59, 0, 29, 57, 242, 239, 183, 14, 102, 88, 208, 228, 166, 119, 114, 248, 235, 117, 75, 10, 49, 68, 80, 180, 143, 237, 31, 26, 219, 153, 141, 51, 159, 17, 131, 20};

.visible .entry _Z16kernel_MD2_bruteii(
	.param .u32 _Z16kernel_MD2_bruteii_param_0,
	.param .u32 _Z16kernel_MD2_bruteii_param_1
)
{
	.local .align 4 .b8 	__local_depot0[84];
	.reg .b64 	%SP;
	.reg .b64 	%SPL;
	.reg .pred 	%p<37>;
	.reg .b16 	%rs<1349>;
	.reg .b32 	%r<820>;
	.reg .b64 	%rd<1049>;

	mov.u64 	%SPL, __local_depot0;
	ld.param.u32 	%r57, [_Z16kernel_MD2_bruteii_param_0];
	ld.param.u32 	%r58, [_Z16kernel_MD2_bruteii_param_1];
	add.u64 	%rd1, %SPL, 0;
	add.s32 	%r59, %r58, 1;
	cvt.s64.s32 	%rd21, %r59;
	{ // callseq 0, 0
	.param .b64 param0;
	st.param.b64 	[param0], %rd21;
	.param .b64 retval0;
	call.uni (retval0), 
	malloc, 
	(
	param0
	);
	ld.param.b64 	%rd22, [retval0];
	} // callseq 0
	cvt.s64.s32 	%rd23, %r58;
	{ // callseq 1, 0
	.param .b64 param0;
	st.param.b64 	[param0], %rd23;
	.param .b64 retval0;
	call.uni (retval0), 
	malloc, 
	(
	param0
	);
	ld.param.b64 	%rd24, [retval0];
	} // callseq 1
	mov.u32 	%r60, %ntid.x;
	mov.u32 	%r61, %ctaid.x;
	mov.u32 	%r62, %tid.x;
	mad.lo.s32 	%r63, %r60, %r61, %r62;
	shr.u32 	%r64, %r63, 1;
	mul.hi.u32 	%r65, %r64, -2078209981;
	shr.u32 	%r66, %r65, 4;
	mul.lo.s32 	%r67, %r66, 62;
	sub.s32 	%r1, %r63, %r67;
	add.s64 	%rd4, %rd22, %rd23;
	setp.ne.s32 	%p1, %r58, 0;
	@%p1 bra 	$L__BB0_13;
	cvt.u64.u32 	%rd642, %r1;
	mov.u64 	%rd643, inputChars;
	add.s64 	%rd644, %rd643, %rd642;
	ld.global.u8 	%rs957, [%rd644];
	cvt.s64.s32 	%rd645, %r57;
	add.s64 	%rd646, %rd24, %rd645;
	st.u8 	[%rd646], %rs957;
	ld.global.u32 	%r515, [alphabetSize];
	setp.lt.s32 	%p30, %r515, 1;
	@%p30 bra 	$L__BB0_55;
	mov.b32 	%r796, 0;
	add.s64 	%rd5, %rd1, 20;
	mov.u64 	%rd656, S;
	prmt.b32 	%r642, %r643, %r644, 0x3340U;
$L__BB0_3:
	cvt.u64.u32 	%rd647, %r796;
	add.s64 	%rd649, %rd643, %rd647;
	ld.global.u8 	%rs958, [%rd649];
	st.u8 	[%rd24+1], %rs958;
	ld.global.u32 	%r797, [alphabetSize];
	setp.lt.s32 	%p31, %r797, 1;
	@%p31 bra 	$L__BB0_12;
	mov.b32 	%r798, 0;
$L__BB0_5:
	ld.param.u32 	%r795, [_Z16kernel_MD2_bruteii_param_1];
	cvt.u64.u32 	%rd650, %r798;
	add.s64 	%rd652, %rd643, %rd650;
	ld.global.u8 	%rs959, [%rd652];
	st.u8 	[%rd24+2], %rs959;
	mov.b16 	%rs960, 0;
	st.u8 	[%rd4], %rs960;
	cvt.s64.s32 	%rd653, %r795;
	add.s64 	%rd654, %rd24, %rd653;
	st.u8 	[%rd654], %rs960;
	mov.b32 	%r799, 0;
	st.local.u32 	[%rd1], %r799;
	st.local.u32 	[%rd1+4], %r799;
	st.local.u32 	[%rd1+8], %r799;
	st.local.u32 	[%rd1+12], %r799;
	st.local.u32 	[%rd1+32], %r799;
	st.local.u32 	[%rd1+36], %r799;
	st.local.u32 	[%rd1+40], %r799;
	st.local.u32 	[%rd1+44], %r799;
	st.local.u32 	[%rd1+48], %r799;
	st.local.u32 	[%rd1+52], %r799;
	st.local.u32 	[%rd1+56], %r799;
	st.local.u32 	[%rd1+60], %r799;
	st.local.u32 	[%rd1+64], %r799;
	st.local.u32 	[%rd1+68], %r799;
	st.local.u32 	[%rd1+72], %r799;
	st.local.u32 	[%rd1+76], %r799;
	st.local.u32 	[%rd1+80], %r799;
	mov.u64 	%rd1043, %rd5;
$L__BB0_6:
	.pragma "nounroll";
	mov.b32 	%r519, 269488144;
	st.local.u32 	[%rd1043+-4], %r519;
	st.local.u32 	[%rd1043], %r519;
	add.s32 	%r799, %r799, 8;
	add.s64 	%rd1043, %rd1043, 8;
	setp.eq.s32 	%p32, %r799, 16;
	@%p32 bra 	$L__BB0_7;
	bra.uni 	$L__BB0_6;
$L__BB0_7:
	ld.local.u32 	%r521, [%rd1+16];
	bfe.u32 	%r522, %r521, 0, 8;
	cvt.u16.u32 	%rs225, %r522;
	bfe.u32 	%r523, %r521, 8, 8;
	cvt.u16.u32 	%rs226, %r523;
	bfe.u32 	%r524, %r521, 16, 8;
	cvt.u16.u32 	%rs227, %r524;
	bfe.u32 	%r525, %r521, 24, 8;
	cvt.u16.u32 	%rs228, %r525;
	ld.local.u32 	%r526, [%rd1+32];
	bfe.u32 	%r527, %r526, 0, 8;
	cvt.u16.u32 	%rs1204, %r527;
	bfe.u32 	%r528, %r526, 8, 8;
	cvt.u16.u32 	%rs1203, %r528;
	bfe.u32 	%r529, %r526, 16, 8;
	cvt.u16.u32 	%rs1202, %r529;
	bfe.u32 	%r530, %r526, 24, 8;
	cvt.u16.u32 	%rs1201, %r530;
	xor.b16  	%rs1124, %rs1204, %rs225;
	xor.b16  	%rs1123, %rs1203, %rs226;
	xor.b16  	%rs1122, %rs1202, %rs227;
	st.local.u32 	[%rd1+48], %r521;
	xor.b16  	%rs1121, %rs1201, %rs228;
	cvt.u32.u16 	%r531, %rs1121;
	cvt.u32.u16 	%r532, %rs1122;
	prmt.b32 	%r533, %r532, %r531, 0x3340U;
	cvt.u32.u16 	%r534, %rs1123;
	cvt.u32.u16 	%r535, %rs1124;
	prmt.b32 	%r536, %r535, %r534, 0x3340U;
	prmt.b32 	%r537, %r536, %r533, 0x5410U;
	st.local.u32 	[%rd1+64], %r537;
	ld.local.u32 	%r538, [%rd1+20];
	bfe.u32 	%r539, %r538, 0, 8;
	cvt.u16.u32 	%rs237, %r539;
	bfe.u32 	%r540, %r538, 8, 8;
	cvt.u16.u32 	%rs238, %r540;
	bfe.u32 	%r541, %r538, 16, 8;
	cvt.u16.u32 	%rs239, %r541;
	bfe.u32 	%r542, %r538, 24, 8;
	cvt.u16.u32 	%rs240, %r542;
	ld.local.u32 	%r543, [%rd1+36];
	bfe.u32 	%r544, %r543, 0, 8;
	cvt.u16.u32 	%rs1200, %r544;
	bfe.u32 	%r545, %r543, 8, 8;
	cvt.u16.u32 	%rs1199, %r545;
	bfe.u32 	%r546, %r543, 16, 8;
	cvt.u16.u32 	%rs1198, %r546;
	bfe.u32 	%r547, %r543, 24, 8;
	cvt.u16.u32 	%rs1197, %r547;
	xor.b16  	%rs1120, %rs1200, %rs237;
	xor.b16  	%rs1119, %rs1199, %rs238;
	xor.b16  	%rs1118, %rs1198, %rs239;
	st.local.u32 	[%rd1+52], %r538;
	xor.b16  	%rs1117, %rs1197, %rs240;
	cvt.u32.u16 	%r548, %rs1117;
	cvt.u32.u16 	%r549, %rs1118;
	prmt.b32 	%r550, %r549, %r548, 0x3340U;
	cvt.u32.u16 	%r551, %rs1119;
	cvt.u32.u16 	%r552, %rs1120;
	prmt.b32 	%r553, %r552, %r551, 0x3340U;
	prmt.b32 	%r554, %r553, %r550, 0x5410U;
	st.local.u32 	[%rd1+68], %r554;
	ld.local.u32 	%r555, [%rd1+24];
	bfe.u32 	%r556, %r555, 0, 8;
	cvt.u16.u32 	%rs249, %r556;
	bfe.u32 	%r557, %r555, 8, 8;
	cvt.u16.u32 	%rs250, %r557;
	bfe.u32 	%r558, %r555, 16, 8;
	cvt.u16.u32 	%rs251, %r558;
	bfe.u32 	%r559, %r555, 24, 8;
	cvt.u16.u32 	%rs252, %r559;
	ld.local.u32 	%r560, [%rd1+40];
	bfe.u32 	%r561, %r560, 0, 8;
	cvt.u16.u32 	%rs1196, %r561;
	bfe.u32 	%r562, %r560, 8, 8;
	cvt.u16.u32 	%rs1195, %r562;
	bfe.u32 	%r563, %r560, 16, 8;
	cvt.u16.u32 	%rs1194, %r563;
	bfe.u32 	%r564, %r560, 24, 8;
	cvt.u16.u32 	%rs1193, %r564;
	xor.b16  	%rs1116, %rs1196, %rs249;
	st.local.v2.u8 	[%rd1+56], {%rs249, %rs250};
	xor.b16  	%rs1115, %rs1195, %rs250;
	xor.b16  	%rs1114, %rs1194, %rs251;
	xor.b16  	%rs1113, %rs1193, %rs252;
	ld.local.u32 	%r565, [%rd1+28];
	bfe.u32 	%r566, %r565, 0, 8;
	cvt.u16.u32 	%rs261, %r566;
	bfe.u32 	%r567, %r565, 8, 8;
	cvt.u16.u32 	%rs262, %r567;
	bfe.u32 	%r568, %r565, 16, 8;
	cvt.u16.u32 	%rs263, %r568;
	bfe.u32 	%r569, %r565, 24, 8;
	cvt.u16.u32 	%rs264, %r569;
	ld.local.u32 	%r570, [%rd1+44];
	bfe.u32 	%r571, %r570, 0, 8;
	cvt.u16.u32 	%rs1192, %r571;
	bfe.u32 	%r572, %r570, 8, 8;
	cvt.u16.u32 	%rs1191, %r572;
	bfe.u32 	%r573, %r570, 16, 8;
	cvt.u16.u32 	%rs1190, %r573;
	bfe.u32 	%r574, %r570, 24, 8;
	cvt.u16.u32 	%rs1189, %r574;
	xor.b16  	%rs1112, %rs1192, %rs261;
	xor.b16  	%rs1111, %rs1191, %rs262;
	xor.b16  	%rs1110, %rs1190, %rs263;
	xor.b16  	%rs1109, %rs1189, %rs264;
	mov.b32 	%r800, 0;
	mov.b64 	%rd1044, 0;
	mov.u16 	%rs1125, %rs264;
	mov.u16 	%rs1126, %rs263;
	mov.u16 	%rs1127, %rs262;
	mov.u16 	%rs1128, %rs261;
	mov.u16 	%rs1129, %rs252;
	mov.u16 	%rs1130, %rs251;
	mov.u16 	%rs1131, %rs250;
	mov.u16 	%rs1132, %rs249;
	mov.u16 	%rs1133, %rs240;
	mov.u16 	%rs1134, %rs239;
	mov.u16 	%rs1135, %rs238;
	mov.u16 	%rs1136, %rs237;
	mov.u16 	%rs1137, %rs228;
	mov.u16 	%rs1138, %rs227;
	mov.u16 	%rs1139, %rs226;
	mov.u16 	%rs1140, %rs225;
$L__BB0_8:
	add.s64 	%rd657, %rd656, %rd1044;
	ld.global.u8 	%rs961, [%rd657];
	xor.b16  	%rs1204, %rs1204, %rs961;
	cvt.u64.u16 	%rd658, %rs1204;
	and.b64  	%rd659, %rd658, 255;
	add.s64 	%rd660, %rd656, %rd659;
	ld.global.u8 	%rs962, [%rd660];
	xor.b16  	%rs1203, %rs1203, %rs962;
	cvt.u64.u16 	%rd661, %rs1203;
	and.b64  	%rd662, %rd661, 255;
	add.s64 	%rd663, %rd656, %rd662;
	ld.global.u8 	%rs963, [%rd663];
	xor.b16  	%rs1202, %rs1202, %rs963;
	cvt.u64.u16 	%rd664, %rs1202;
	and.b64  	%rd665, %rd664, 255;
	add.s64 	%rd666, %rd656, %rd665;
	ld.global.u8 	%rs964, [%rd666];
	xor.b16  	%rs1201, %rs1201, %rs964;
	cvt.u64.u16 	%rd667, %rs1201;
	and.b64  	%rd668, %rd667, 255;
	add.s64 	%rd669, %rd656, %rd668;
	ld.global.u8 	%rs965, [%rd669];
	xor.b16  	%rs1200, %rs1200, %rs965;
	cvt.u64.u16 	%rd670, %rs1200;
	and.b64  	%rd671, %rd670, 255;
	add.s64 	%rd672, %rd656, %rd671;
	ld.global.u8 	%rs966, [%rd672];
	xor.b16  	%rs1199, %rs1199, %rs966;
	cvt.u64.u16 	%rd673, %rs1199;
	and.b64  	%rd674, %rd673, 255;
	add.s64 	%rd675, %rd656, %rd674;
	ld.global.u8 	%rs967, [%rd675];
	xor.b16  	%rs1198, %rs1198, %rs967;
	cvt.u64.u16 	%rd676, %rs1198;
	and.b64  	%rd677, %rd676, 255;
	add.s64 	%rd678, %rd656, %rd677;
	ld.global.u8 	%rs968, [%rd678];
	xor.b16  	%rs1197, %rs1197, %rs968;
	cvt.u64.u16 	%rd679, %rs1197;
	and.b64  	%rd680, %rd679, 255;
	add.s64 	%rd681, %rd656, %rd680;
	ld.global.u8 	%rs969, [%rd681];
	xor.b16  	%rs1196, %rs1196, %rs969;
	cvt.u64.u16 	%rd682, %rs1196;
	and.b64  	%rd683, %rd682, 255;
	add.s64 	%rd684, %rd656, %rd683;
	ld.global.u8 	%rs970, [%rd684];
	xor.b16  	%rs1195, %rs1195, %rs970;
	cvt.u64.u16 	%rd685, %rs1195;
	and.b64  	%rd686, %rd685, 255;
	add.s64 	%rd687, %rd656, %rd686;
	ld.global.u8 	%rs971, [%rd687];
	xor.b16  	%rs1194, %rs1194, %rs971;
	cvt.u64.u16 	%rd688, %rs1194;
	and.b64  	%rd689, %rd688, 255;
	add.s64 	%rd690, %rd656, %rd689;
	ld.global.u8 	%rs972, [%rd690];
	xor.b16  	%rs1193, %rs1193, %rs972;
	cvt.u64.u16 	%rd691, %rs1193;
	and.b64  	%rd692, %rd691, 255;
	add.s64 	%rd693, %rd656, %rd692;
	ld.global.u8 	%rs973, [%rd693];
	xor.b16  	%rs1192, %rs1192, %rs973;
	cvt.u64.u16 	%rd694, %rs1192;
	and.b64  	%rd695, %rd694, 255;
	add.s64 	%rd696, %rd656, %rd695;
	ld.global.u8 	%rs974, [%rd696];
	xor.b16  	%rs1191, %rs1191, %rs974;
	cvt.u64.u16 	%rd697, %rs1191;
	and.b64  	%rd698, %rd697, 255;
	add.s64 	%rd699, %rd656, %rd698;
	ld.global.u8 	%rs975, [%rd699];
	xor.b16  	%rs1190, %rs1190, %rs975;
	cvt.u64.u16 	%rd700, %rs1190;
	and.b64  	%rd701, %rd700, 255;
	add.s64 	%rd702, %rd656, %rd701;
	ld.global.u8 	%rs976, [%rd702];
	xor.b16  	%rs1189, %rs1189, %rs976;
	cvt.u64.u16 	%rd703, %rs1189;
	and.b64  	%rd704, %rd703, 255;
	add.s64 	%rd705, %rd656, %rd704;
	ld.global.u8 	%rs977, [%rd705];
	xor.b16  	%rs1140, %rs1140, %rs977;
	cvt.u64.u16 	%rd706, %rs1140;
	and.b64  	%rd707, %rd706, 255;
	add.s64 	%rd708, %rd656, %rd707;
	ld.global.u8 	%rs978, [%rd708];
	xor.b16  	%rs1139, %rs1139, %rs978;
	cvt.u64.u16 	%rd709, %rs1139;
	and.b64  	%rd710, %rd709, 255;
	add.s64 	%rd711, %rd656, %rd710;
	ld.global.u8 	%rs979, [%rd711];
	xor.b16  	%rs1138, %rs1138, %rs979;
	cvt.u64.u16 	%rd712, %rs1138;
	and.b64  	%rd713, %rd712, 255;
	add.s64 	%rd714, %rd656, %rd713;
	ld.global.u8 	%rs980, [%rd714];
	xor.b16  	%rs1137, %rs1137, %rs980;
	cvt.u64.u16 	%rd715, %rs1137;
	and.b64  	%rd716, %rd715, 255;
	add.s64 	%rd717, %rd656, %rd716;
	ld.global.u8 	%rs981, [%rd717];
	xor.b16  	%rs1136, %rs1136, %rs981;
	cvt.u64.u16 	%rd718, %rs1136;
	and.b64  	%rd719, %rd718, 255;
	add.s64 	%rd720, %rd656, %rd719;
	ld.global.u8 	%rs982, [%rd720];
	xor.b16  	%rs1135, %rs1135, %rs982;
	cvt.u64.u16 	%rd721, %rs1135;
	and.b64  	%rd722, %rd721, 255;
	add.s64 	%rd723, %rd656, %rd722;
	ld.global.u8 	%rs983, [%rd723];
	xor.b16  	%rs1134, %rs1134, %rs983;
	cvt.u64.u16 	%rd724, %rs1134;
	and.b64  	%rd725, %rd724, 255;
	add.s64 	%rd726, %rd656, %rd725;
	ld.global.u8 	%rs984, [%rd726];
	xor.b16  	%rs1133, %rs1133, %rs984;
	cvt.u64.u16 	%rd727, %rs1133;
	and.b64  	%rd728, %rd727, 255;
	add.s64 	%rd729, %rd656, %rd728;
	ld.global.u8 	%rs985, [%rd729];
	xor.b16  	%rs1132, %rs1132, %rs985;
	cvt.u64.u16 	%rd730, %rs1132;
	and.b64  	%rd731, %rd730, 255;
	add.s64 	%rd732, %rd656, %rd731;
	ld.global.u8 	%rs986, [%rd732];
	xor.b16  	%rs1131, %rs1131, %rs986;
	cvt.u64.u16 	%rd733, %rs1131;
	and.b64  	%rd734, %rd733, 255;
	add.s64 	%rd735, %rd656, %rd734;
	ld.global.u8 	%rs987, [%rd735];
	xor.b16  	%rs1130, %rs1130, %rs987;
	cvt.u64.u16 	%rd736, %rs1130;
	and.b64  	%rd737, %rd736, 255;
	add.s64 	%rd738, %rd656, %rd737;
	ld.global.u8 	%rs988, [%rd738];
	xor.b16  	%rs1129, %rs1129, %rs988;
	cvt.u64.u16 	%rd739, %rs1129;
	and.b64  	%rd740, %rd739, 255;
	add.s64 	%rd741, %rd656, %rd740;
	ld.global.u8 	%rs989, [%rd741];
	xor.b16  	%rs1128, %rs1128, %rs989;
	cvt.u64.u16 	%rd742, %rs1128;
	and.b64  	%rd743, %rd742, 255;
	add.s64 	%rd744, %rd656, %rd743;
	ld.global.u8 	%rs990, [%rd744];
	xor.b16  	%rs1127, %rs1127, %rs990;
	cvt.u64.u16 	%rd745, %rs1127;
	and.b64  	%rd746, %rd745, 255;
	add.s64 	%rd747, %rd656, %rd746;
	ld.global.u8 	%rs991, [%rd747];
	xor.b16  	%rs1126, %rs1126, %rs991;
	cvt.u64.u16 	%rd748, %rs1126;
	and.b64  	%rd749, %rd748, 255;
	add.s64 	%rd750, %rd656, %rd749;
	ld.global.u8 	%rs992, [%rd750];
	xor.b16  	%rs1125, %rs1125, %rs992;
	cvt.u64.u16 	%rd751, %rs1125;
	and.b64  	%rd752, %rd751, 255;
	add.s64 	%rd753, %rd656, %rd752;
	ld.global.u8 	%rs993, [%rd753];
	xor.b16  	%rs1124, %rs1124, %rs993;
	cvt.u64.u16 	%rd754, %rs1124;
	and.b64  	%rd755, %rd754, 255;
	add.s64 	%rd756, %rd656, %rd755;
	ld.global.u8 	%rs994, [%rd756];
	xor.b16  	%rs1123, %rs1123, %rs994;
	cvt.u64.u16 	%rd757, %rs1123;
	and.b64  	%rd758, %rd757, 255;
	add.s64 	%rd759, %rd656, %rd758;
	ld.global.u8 	%rs995, [%rd759];
	xor.b16  	%rs1122, %rs1122, %rs995;
	cvt.u64.u16 	%rd760, %rs1122;
	and.b64  	%rd761, %rd760, 255;
	add.s64 	%rd762, %rd656, %rd761;
	ld.global.u8 	%rs996, [%rd762];
	xor.b16  	%rs1121, %rs1121, %rs996;
	cvt.u64.u16 	%rd763, %rs1121;
	and.b64  	%rd764, %rd763, 255;
	add.s64 	%rd765, %rd656, %rd764;
	ld.global.u8 	%rs997, [%rd765];
	xor.b16  	%rs1120, %rs1120, %rs997;
	cvt.u64.u16 	%rd766, %rs1120;
	and.b64  	%rd767, %rd766, 255;
	add.s64 	%rd768, %rd656, %rd767;
	ld.global.u8 	%rs998, [%rd768];
	xor.b16  	%rs1119, %rs1119, %rs998;
	cvt.u64.u16 	%rd769, %rs1119;
	and.b64  	%rd770, %rd769, 255;
	add.s64 	%rd771, %rd656, %rd770;
	ld.global.u8 	%rs999, [%rd771];
	xor.b16  	%rs1118, %rs1118, %rs999;
	cvt.u64.u16 	%rd772, %rs1118;
	and.b64  	%rd773, %rd772, 255;
	add.s64 	%rd774, %rd656, %rd773;
	ld.global.u8 	%rs1000, [%rd774];
	xor.b16  	%rs1117, %rs1117, %rs1000;
	cvt.u64.u16 	%rd775, %rs1117;
	and.b64  	%rd776, %rd775, 255;
	add.s64 	%rd777, %rd656, %rd776;
	ld.global.u8 	%rs1001, [%rd777];
	xor.b16  	%rs1116, %rs1116, %rs1001;
	cvt.u64.u16 	%rd778, %rs1116;
	and.b64  	%rd779, %rd778, 255;
	add.s64 	%rd780, %rd656, %rd779;
	ld.global.u8 	%rs1002, [%rd780];
	xor.b16  	%rs1115, %rs1115, %rs1002;
	cvt.u64.u16 	%rd781, %rs1115;
	and.b64  	%rd782, %rd781, 255;
	add.s64 	%rd783, %rd656, %rd782;
	ld.global.u8 	%rs1003, [%rd783];
	xor.b16  	%rs1114, %rs1114, %rs1003;
	cvt.u64.u16 	%rd784, %rs1114;
	and.b64  	%rd785, %rd784, 255;
	add.s64 	%rd786, %rd656, %rd785;
	ld.global.u8 	%rs1004, [%rd786];
	xor.b16  	%rs1113, %rs1113, %rs1004;
	cvt.u64.u16 	%rd787, %rs1113;
	and.b64  	%rd788, %rd787, 255;
	add.s64 	%rd789, %rd656, %rd788;
	ld.global.u8 	%rs1005, [%rd789];
	xor.b16  	%rs1112, %rs1112, %rs1005;
	cvt.u64.u16 	%rd790, %rs1112;
	and.b64  	%rd791, %rd790, 255;
	add.s64 	%rd792, %rd656, %rd791;
	ld.global.u8 	%rs1006, [%rd792];
	xor.b16  	%rs1111, %rs1111, %rs1006;
	cvt.u64.u16 	%rd793, %rs1111;
	and.b64  	%rd794, %rd793, 255;
	add.s64 	%rd795, %rd656, %rd794;
	ld.global.u8 	%rs1007, [%rd795];
	xor.b16  	%rs1110, %rs1110, %rs1007;
	cvt.u64.u16 	%rd796, %rs1110;
	and.b64  	%rd797, %rd796, 255;
	add.s64 	%rd798, %rd656, %rd797;
	ld.global.u8 	%rs1008, [%rd798];
	xor.b16  	%rs1109, %rs1109, %rs1008;
	cvt.u16.u32 	%rs1009, %r800;
	add.s16 	%rs1010, %rs1109, %rs1009;
	cvt.u64.u16 	%rd799, %rs1010;
	and.b64  	%rd1044, %rd799, 255;
	add.s32 	%r800, %r800, 1;
	setp.ne.s32 	%p33, %r800, 18;
	@%p33 bra 	$L__BB0_8;
	cvt.u32.u16 	%r576, %rs1201;
	cvt.u32.u16 	%r577, %rs1202;
	prmt.b32 	%r578, %r577, %r576, 0x3340U;
	cvt.u32.u16 	%r579, %rs1203;
	cvt.u32.u16 	%r580, %rs1204;
	prmt.b32 	%r581, %r580, %r579, 0x3340U;
	prmt.b32 	%r582, %r581, %r578, 0x5410U;
	st.local.u32 	[%rd1+32], %r582;
	cvt.u32.u16 	%r583, %rs1197;
	cvt.u32.u16 	%r584, %rs1198;
	prmt.b32 	%r585, %r584, %r583, 0x3340U;
	cvt.u32.u16 	%r586, %rs1199;
	cvt.u32.u16 	%r587, %rs1200;
	prmt.b32 	%r588, %r587, %r586, 0x3340U;
	prmt.b32 	%r589, %r588, %r585, 0x5410U;
	st.local.u32 	[%rd1+36], %r589;
	cvt.u32.u16 	%r590, %rs1193;
	cvt.u32.u16 	%r591, %rs1194;
	prmt.b32 	%r592, %r591, %r590, 0x3340U;
	cvt.u32.u16 	%r593, %rs1195;
	cvt.u32.u16 	%r594, %rs1196;
	prmt.b32 	%r595, %r594, %r593, 0x3340U;
	prmt.b32 	%r596, %r595, %r592, 0x5410U;
	st.local.u32 	[%rd1+40], %r596;
	cvt.u32.u16 	%r597, %rs1189;
	cvt.u32.u16 	%r598, %rs1190;
	prmt.b32 	%r599, %r598, %r597, 0x3340U;
	cvt.u32.u16 	%r600, %rs1191;
	cvt.u32.u16 	%r601, %rs1192;
	prmt.b32 	%r602, %r601, %r600, 0x3340U;
	prmt.b32 	%r603, %r602, %r599, 0x5410U;
	st.local.u32 	[%rd1+44], %r603;
	cvt.u32.u16 	%r604, %rs1125;
	cvt.u32.u16 	%r605, %rs1126;
	prmt.b32 	%r606, %r605, %r604, 0x3340U;
	cvt.u32.u16 	%r607, %rs1127;
	cvt.u32.u16 	%r608, %rs1128;
	prmt.b32 	%r609, %r608, %r607, 0x3340U;
	prmt.b32 	%r610, %r609, %r606, 0x5410U;
	st.local.u32 	[%rd1+60], %r610;
	cvt.u32.u16 	%r611, %rs1113;
	cvt.u32.u16 	%r612, %rs1114;
	prmt.b32 	%r613, %r612, %r611, 0x3340U;
	cvt.u32.u16 	%r614, %rs1115;
	cvt.u32.u16 	%r615, %rs1116;
	prmt.b32 	%r616, %r615, %r614, 0x3340U;
	prmt.b32 	%r617, %r616, %r613, 0x5410U;
	st.local.u32 	[%rd1+72], %r617;
	cvt.u32.u16 	%r618, %rs1109;
	cvt.u32.u16 	%r619, %rs1110;
	prmt.b32 	%r620, %r619, %r618, 0x3340U;
	cvt.u32.u16 	%r621, %rs1111;
	cvt.u32.u16 	%r622, %rs1112;
	prmt.b32 	%r623, %r622, %r621, 0x3340U;
	prmt.b32 	%r624, %r623, %r620, 0x5410U;
	st.local.u32 	[%rd1+76], %r624;
	ld.local.u8 	%rs1011, [%rd1+15];
	xor.b16  	%rs1012, %rs225, %rs1011;
	cvt.u64.u16 	%rd801, %rs1012;
	and.b64  	%rd802, %rd801, 255;
	mov.u64 	%rd803, S;
	add.s64 	%rd804, %rd803, %rd802;
	ld.global.u8 	%rs97, [%rd804];
	xor.b16  	%rs1013, %rs226, %rs97;
	cvt.u64.u16 	%rd805, %rs1013;
	and.b64  	%rd806, %rd805, 255;
	add.s64 	%rd807, %rd803, %rd806;
	ld.global.u8 	%rs98, [%rd807];
	xor.b16  	%rs1014, %rs227, %rs98;
	cvt.u64.u16 	%rd808, %rs1014;
	and.b64  	%rd809, %rd808, 255;
	add.s64 	%rd810, %rd803, %rd809;
	ld.global.u8 	%rs99, [%rd810];
	xor.b16  	%rs1015, %rs228, %rs99;
	cvt.u64.u16 	%rd811, %rs1015;
	and.b64  	%rd812, %rd811, 255;
	add.s64 	%rd813, %rd803, %rd812;
	ld.global.u8 	%rs100, [%rd813];
	cvt.u32.u16 	%r625, %rs97;
	cvt.u32.u16 	%r626, %rs98;
	prmt.b32 	%r627, %r625, %r626, 0x3340U;
	cvt.u32.u16 	%r628, %rs99;
	cvt.u32.u16 	%r629, %rs100;
	prmt.b32 	%r630, %r628, %r629, 0x3340U;
	prmt.b32 	%r631, %r627, %r630, 0x5410U;
	st.local.u32 	[%rd1], %r631;
	xor.b16  	%rs1016, %rs237, %rs100;
	cvt.u64.u16 	%rd814, %rs1016;
	and.b64  	%rd815, %rd814, 255;
	add.s64 	%rd816, %rd803, %rd815;
	ld.global.u8 	%rs101, [%rd816];
	xor.b16  	%rs1017, %rs238, %rs101;
	cvt.u64.u16 	%rd817, %rs1017;
	and.b64  	%rd818, %rd817, 255;
	add.s64 	%rd819, %rd803, %rd818;
	ld.global.u8 	%rs102, [%rd819];
	xor.b16  	%rs1018, %rs239, %rs102;
	cvt.u64.u16 	%rd820, %rs1018;
	and.b64  	%rd821, %rd820, 255;
	add.s64 	%rd822, %rd803, %rd821;
	ld.global.u8 	%rs103, [%rd822];
	xor.b16  	%rs1019, %rs240, %rs103;
	cvt.u64.u16 	%rd823, %rs1019;
	and.b64  	%rd824, %rd823, 255;
	add.s64 	%rd825, %rd803, %rd824;
	ld.global.u8 	%rs104, [%rd825];
	cvt.u32.u16 	%r632, %rs101;
	cvt.u32.u16 	%r633, %rs102;
	prmt.b32 	%r634, %r632, %r633, 0x3340U;
	cvt.u32.u16 	%r635, %rs103;
	cvt.u32.u16 	%r636, %rs104;
	prmt.b32 	%r637, %r635, %r636, 0x3340U;
	prmt.b32 	%r638, %r634, %r637, 0x5410U;
	st.local.u32 	[%rd1+4], %r638;
	xor.b16  	%rs1020, %rs249, %rs104;
	cvt.u64.u16 	%rd826, %rs1020;
	and.b64  	%rd827, %rd826, 255;
	add.s64 	%rd828, %rd803, %rd827;
	ld.global.u8 	%rs105, [%rd828];
	xor.b16  	%rs1021, %rs250, %rs105;
	cvt.u64.u16 	%rd829, %rs1021;
	and.b64  	%rd830, %rd829, 255;
	add.s64 	%rd831, %rd803, %rd830;
	ld.global.u8 	%rs106, [%rd831];
	xor.b16  	%rs1022, %rs251, %rs106;
	cvt.u64.u16 	%rd832, %rs1022;
	and.b64  	%rd833, %rd832, 255;
	add.s64 	%rd834, %rd803, %rd833;
	ld.global.u8 	%rs107, [%rd834];
	xor.b16  	%rs1023, %rs252, %rs107;
	cvt.u64.u16 	%rd835, %rs1023;
	and.b64  	%rd836, %rd835, 255;
	add.s64 	%rd837, %rd803, %rd836;
	ld.global.u8 	%rs108, [%rd837];
	cvt.u32.u16 	%r639, %rs105;
	cvt.u32.u16 	%r640, %rs106;
	prmt.b32 	%r641, %r639, %r640, 0x3340U;
	prmt.b32 	%r645, %r641, %r642, 0x5410U;
	cvt.u32.u16 	%r646, %rs107;
	bfi.b32 	%r647, %r646, %r645, 16, 8;
	cvt.u32.u16 	%r648, %rs108;
	bfi.b32 	%r649, %r648, %r647, 24, 8;
	st.local.u32 	[%rd1+8], %r649;
	xor.b16  	%rs1024, %rs261, %rs108;
	cvt.u64.u16 	%rd838, %rs1024;
	and.b64  	%rd839, %rd838, 255;
	add.s64 	%rd840, %rd803, %rd839;
	ld.global.u8 	%rs109, [%rd840];
	xor.b16  	%rs1025, %rs262, %rs109;
	cvt.u64.u16 	%rd841, %rs1025;
	and.b64  	%rd842, %rd841, 255;
	add.s64 	%rd843, %rd803, %rd842;
	ld.global.u8 	%rs110, [%rd843];
	xor.b16  	%rs1026, %rs263, %rs110;
	cvt.u64.u16 	%rd844, %rs1026;
	and.b64  	%rd845, %rd844, 255;
	add.s64 	%rd846, %rd803, %rd845;
	ld.global.u8 	%rs111, [%rd846];
	xor.b16  	%rs1027, %rs264, %rs111;
	cvt.u64.u16 	%rd847, %rs1027;
	and.b64  	%rd848, %rd847, 255;
	add.s64 	%rd849, %rd803, %rd848;
	ld.global.u8 	%rs112, [%rd849];
	cvt.u32.u16 	%r650, %rs109;
	cvt.u32.u16 	%r651, %rs110;
	prmt.b32 	%r652, %r650, %r651, 0x3340U;
	cvt.u32.u16 	%r653, %rs111;
	cvt.u32.u16 	%r654, %rs112;
	prmt.b32 	%r655, %r653, %r654, 0x3340U;
	prmt.b32 	%r656, %r652, %r655, 0x5410U;
	st.local.u32 	[%rd1+12], %r656;
	xor.b16  	%rs1172, %rs1204, %rs97;
	xor.b16  	%rs1171, %rs1203, %rs98;
	xor.b16  	%rs1170, %rs1202, %rs99;
	st.local.u32 	[%rd1+48], %r631;
	xor.b16  	%rs1169, %rs1201, %rs100;
	cvt.u32.u16 	%r657, %rs1172;
	cvt.u32.u16 	%r658, %rs1171;
	prmt.b32 	%r659, %r657, %r658, 0x3340U;
	cvt.u32.u16 	%r660, %rs1170;
	cvt.u32.u16 	%r661, %rs1169;
	prmt.b32 	%r662, %r660, %r661, 0x3340U;
	prmt.b32 	%r663, %r659, %r662, 0x5410U;
	st.local.u32 	[%rd1+64], %r663;
	xor.b16  	%rs1168, %rs1200, %rs101;
	xor.b16  	%rs1167, %rs1199, %rs102;
	xor.b16  	%rs1166, %rs1198, %rs103;
	st.local.u32 	[%rd1+52], %r638;
	xor.b16  	%rs1165, %rs1197, %rs104;
	cvt.u32.u16 	%r664, %rs1168;
	cvt.u32.u16 	%r665, %rs1167;
	prmt.b32 	%r666, %r664, %r665, 0x3340U;
	cvt.u32.u16 	%r667, %rs1166;
	cvt.u32.u16 	%r668, %rs1165;
	prmt.b32 	%r669, %r667, %r668, 0x3340U;
	prmt.b32 	%r670, %r666, %r669, 0x5410U;
	st.local.u32 	[%rd1+68], %r670;
	xor.b16  	%rs1164, %rs1196, %rs105;
	cvt.u32.u16 	%r671, %rs1130;
	bfi.b32 	%r672, %r671, %r645, 16, 8;
	cvt.u32.u16 	%r673, %rs1129;
	bfi.b32 	%r674, %r673, %r672, 24, 8;
	st.local.u32 	[%rd1+56], %r674;
	xor.b16  	%rs1163, %rs1195, %rs106;
	xor.b16  	%rs1162, %rs1194, %rs107;
	xor.b16  	%rs1161, %rs1193, %rs108;
	xor.b16  	%rs1160, %rs1192, %rs109;
	xor.b16  	%rs1159, %rs1191, %rs110;
	xor.b16  	%rs1158, %rs1190, %rs111;
	xor.b16  	%rs1157, %rs1189, %rs112;
	mov.b32 	%r801, 0;
	mov.b64 	%rd1045, 0;
	mov.u16 	%rs1173, %rs112;
	mov.u16 	%rs1174, %rs111;
	mov.u16 	%rs1175, %rs110;
	mov.u16 	%rs1176, %rs109;
	mov.u16 	%rs1177, %rs108;
	mov.u16 	%rs1178, %rs107;
	mov.u16 	%rs1179, %rs106;
	mov.u16 	%rs1180, %rs105;
	mov.u16 	%rs1181, %rs104;
	mov.u16 	%rs1182, %rs103;
	mov.u16 	%rs1183, %rs102;
	mov.u16 	%rs1184, %rs101;
	mov.u16 	%rs1185, %rs100;
	mov.u16 	%rs1186, %rs99;
	mov.u16 	%rs1187, %rs98;
	mov.u16 	%rs1188, %rs97;
$L__BB0_10:
	mov.u64 	%rd850, S;
	add.s64 	%rd851, %rd850, %rd1045;
	ld.global.u8 	%rs1028, [%rd851];
	xor.b16  	%rs1204, %rs1204, %rs1028;
	cvt.u64.u16 	%rd852, %rs1204;
	and.b64  	%rd853, %rd852, 255;
	add.s64 	%rd854, %rd850, %rd853;
	ld.global.u8 	%rs1029, [%rd854];
	xor.b16  	%rs1203, %rs1203, %rs1029;
	cvt.u64.u16 	%rd855, %rs1203;
	and.b64  	%rd856, %rd855, 255;
	add.s64 	%rd857, %rd850, %rd856;
	ld.global.u8 	%rs1030, [%rd857];
	xor.b16  	%rs1202, %rs1202, %rs1030;
	cvt.u64.u16 	%rd858, %rs1202;
	and.b64  	%rd859, %rd858, 255;
	add.s64 	%rd860, %rd850, %rd859;
	ld.global.u8 	%rs1031, [%rd860];
	xor.b16  	%rs1201, %rs1201, %rs1031;
	cvt.u64.u16 	%rd861, %rs1201;
	and.b64  	%rd862, %rd861, 255;
	add.s64 	%rd863, %rd850, %rd862;
	ld.global.u8 	%rs1032, [%rd863];
	xor.b16  	%rs1200, %rs1200, %rs1032;
	cvt.u64.u16 	%rd864, %rs1200;
	and.b64  	%rd865, %rd864, 255;
	add.s64 	%rd866, %rd850, %rd865;
	ld.global.u8 	%rs1033, [%rd866];
	xor.b16  	%rs1199, %rs1199, %rs1033;
	cvt.u64.u16 	%rd867, %rs1199;
	and.b64  	%rd868, %rd867, 255;
	add.s64 	%rd869, %rd850, %rd868;
	ld.global.u8 	%rs1034, [%rd869];
	xor.b16  	%rs1198, %rs1198, %rs1034;
	cvt.u64.u16 	%rd870, %rs1198;
	and.b64  	%rd871, %rd870, 255;
	add.s64 	%rd872, %rd850, %rd871;
	ld.global.u8 	%rs1035, [%rd872];
	xor.b16  	%rs1197, %rs1197, %rs1035;
	cvt.u64.u16 	%rd873, %rs1197;
	and.b64  	%rd874, %rd873, 255;
	add.s64 	%rd875, %rd850, %rd874;
	ld.global.u8 	%rs1036, [%rd875];
	xor.b16  	%rs1196, %rs1196, %rs1036;
	cvt.u64.u16 	%rd876, %rs1196;
	and.b64  	%rd877, %rd876, 255;
	add.s64 	%rd878, %rd850, %rd877;
	ld.global.u8 	%rs1037, [%rd878];
	xor.b16  	%rs1195, %rs1195, %rs1037;
	cvt.u64.u16 	%rd879, %rs1195;
	and.b64  	%rd880, %rd879, 255;
	add.s64 	%rd881, %rd850, %rd880;
	ld.global.u8 	%rs1038, [%rd881];
	xor.b16  	%rs1194, %rs1194, %rs1038;
	cvt.u64.u16 	%rd882, %rs1194;
	and.b64  	%rd883, %rd882, 255;
	add.s64 	%rd884, %rd850, %rd883;
	ld.global.u8 	%rs1039, [%rd884];
	xor.b16  	%rs1193, %rs1193, %rs1039;
	cvt.u64.u16 	%rd885, %rs1193;
	and.b64  	%rd886, %rd885, 255;
	add.s64 	%rd887, %rd850, %rd886;
	ld.global.u8 	%rs1040, [%rd887];
	xor.b16  	%rs1192, %rs1192, %rs1040;
	cvt.u64.u16 	%rd888, %rs1192;
	and.b64  	%rd889, %rd888, 255;
	add.s64 	%rd890, %rd850, %rd889;
	ld.global.u8 	%rs1041, [%rd890];
	xor.b16  	%rs1191, %rs1191, %rs1041;
	cvt.u64.u16 	%rd891, %rs1191;
	and.b64  	%rd892, %rd891, 255;
	add.s64 	%rd893, %rd850, %rd892;
	ld.global.u8 	%rs1042, [%rd893];
	xor.b16  	%rs1190, %rs1190, %rs1042;
	cvt.u64.u16 	%rd894, %rs1190;
	and.b64  	%rd895, %rd894, 255;
	add.s64 	%rd896, %rd850, %rd895;
	ld.global.u8 	%rs1043, [%rd896];
	xor.b16  	%rs1189, %rs1189, %rs1043;
	cvt.u64.u16 	%rd897, %rs1189;
	and.b64  	%rd898, %rd897, 255;
	add.s64 	%rd899, %rd850, %rd898;
	ld.global.u8 	%rs1044, [%rd899];
	xor.b16  	%rs1188, %rs1188, %rs1044;
	cvt.u64.u16 	%rd900, %rs1188;
	and.b64  	%rd901, %rd900, 255;
	add.s64 	%rd902, %rd850, %rd901;
	ld.global.u8 	%rs1045, [%rd902];
	xor.b16  	%rs1187, %rs1187, %rs1045;
	cvt.u64.u16 	%rd903, %rs1187;
	and.b64  	%rd904, %rd903, 255;
	add.s64 	%rd905, %rd850, %rd904;
	ld.global.u8 	%rs1046, [%rd905];
	xor.b16  	%rs1186, %rs1186, %rs1046;
	cvt.u64.u16 	%rd906, %rs1186;
	and.b64  	%rd907, %rd906, 255;
	add.s64 	%rd908, %rd850, %rd907;
	ld.global.u8 	%rs1047, [%rd908];
	xor.b16  	%rs1185, %rs1185, %rs1047;
	cvt.u64.u16 	%rd909, %rs1185;
	and.b64  	%rd910, %rd909, 255;
	add.s64 	%rd911, %rd850, %rd910;
	ld.global.u8 	%rs1048, [%rd911];
	xor.b16  	%rs1184, %rs1184, %rs1048;
	cvt.u64.u16 	%rd912, %rs1184;
	and.b64  	%rd913, %rd912, 255;
	add.s64 	%rd914, %rd850, %rd913;
	ld.global.u8 	%rs1049, [%rd914];
	xor.b16  	%rs1183, %rs1183, %rs1049;
	cvt.u64.u16 	%rd915, %rs1183;
	and.b64  	%rd916, %rd915, 255;
	add.s64 	%rd917, %rd850, %rd916;
	ld.global.u8 	%rs1050, [%rd917];
	xor.b16  	%rs1182, %rs1182, %rs1050;
	cvt.u64.u16 	%rd918, %rs1182;
	and.b64  	%rd919, %rd918, 255;
	add.s64 	%rd920, %rd850, %rd919;
	ld.global.u8 	%rs1051, [%rd920];
	xor.b16  	%rs1181, %rs1181, %rs1051;
	cvt.u64.u16 	%rd921, %rs1181;
	and.b64  	%rd922, %rd921, 255;
	add.s64 	%rd923, %rd850, %rd922;
	ld.global.u8 	%rs1052, [%rd923];
	xor.b16  	%rs1180, %rs1180, %rs1052;
	cvt.u64.u16 	%rd924, %rs1180;
	and.b64  	%rd925, %rd924, 255;
	add.s64 	%rd926, %rd850, %rd925;
	ld.global.u8 	%rs1053, [%rd926];
	xor.b16  	%rs1179, %rs1179, %rs1053;
	cvt.u64.u16 	%rd927, %rs1179;
	and.b64  	%rd928, %rd927, 255;
	add.s64 	%rd929, %rd850, %rd928;
	ld.global.u8 	%rs1054, [%rd929];
	xor.b16  	%rs1178, %rs1178, %rs1054;
	cvt.u64.u16 	%rd930, %rs1178;
	and.b64  	%rd931, %rd930, 255;
	add.s64 	%rd932, %rd850, %rd931;
	ld.global.u8 	%rs1055, [%rd932];
	xor.b16  	%rs1177, %rs1177, %rs1055;
	cvt.u64.u16 	%rd933, %rs1177;
	and.b64  	%rd934, %rd933, 255;
	add.s64 	%rd935, %rd850, %rd934;
	ld.global.u8 	%rs1056, [%rd935];
	xor.b16  	%rs1176, %rs1176, %rs1056;
	cvt.u64.u16 	%rd936, %rs1176;
	and.b64  	%rd937, %rd936, 255;
	add.s64 	%rd938, %rd850, %rd937;
	ld.global.u8 	%rs1057, [%rd938];
	xor.b16  	%rs1175, %rs1175, %rs1057;
	cvt.u64.u16 	%rd939, %rs1175;
	and.b64  	%rd940, %rd939, 255;
	add.s64 	%rd941, %rd850, %rd940;
	ld.global.u8 	%rs1058, [%rd941];
	xor.b16  	%rs1174, %rs1174, %rs1058;
	cvt.u64.u16 	%rd942, %rs1174;
	and.b64  	%rd943, %rd942, 255;
	add.s64 	%rd944, %rd850, %rd943;
	ld.global.u8 	%rs1059, [%rd944];
	xor.b16  	%rs1173, %rs1173, %rs1059;
	cvt.u64.u16 	%rd945, %rs1173;
	and.b64  	%rd946, %rd945, 255;
	add.s64 	%rd947, %rd850, %rd946;
	ld.global.u8 	%rs1060, [%rd947];
	xor.b16  	%rs1172, %rs1172, %rs1060;
	cvt.u64.u16 	%rd948, %rs1172;
	and.b64  	%rd949, %rd948, 255;
	add.s64 	%rd950, %rd850, %rd949;
	ld.global.u8 	%rs1061, [%rd950];
	xor.b16  	%rs1171, %rs1171, %rs1061;
	cvt.u64.u16 	%rd951, %rs1171;
	and.b64  	%rd952, %rd951, 255;
	add.s64 	%rd953, %rd850, %rd952;
	ld.global.u8 	%rs1062, [%rd953];
	xor.b16  	%rs1170, %rs1170, %rs1062;
	cvt.u64.u16 	%rd954, %rs1170;
	and.b64  	%rd955, %rd954, 255;
	add.s64 	%rd956, %rd850, %rd955;
	ld.global.u8 	%rs1063, [%rd956];
	xor.b16  	%rs1169, %rs1169, %rs1063;
	cvt.u64.u16 	%rd957, %rs1169;
	and.b64  	%rd958, %rd957, 255;
	add.s64 	%rd959, %rd850, %rd958;
	ld.global.u8 	%rs1064, [%rd959];
	xor.b16  	%rs1168, %rs1168, %rs1064;
	cvt.u64.u16 	%rd960, %rs1168;
	and.b64  	%rd961, %rd960, 255;
	add.s64 	%rd962, %rd850, %rd961;
	ld.global.u8 	%rs1065, [%rd962];
	xor.b16  	%rs1167, %rs1167, %rs1065;
	cvt.u64.u16 	%rd963, %rs1167;
	and.b64  	%rd964, %rd963, 255;
	add.s64 	%rd965, %rd850, %rd964;
	ld.global.u8 	%rs1066, [%rd965];
	xor.b16  	%rs1166, %rs1166, %rs1066;
	cvt.u64.u16 	%rd966, %rs1166;
	and.b64  	%rd967, %rd966, 255;
	add.s64 	%rd968, %rd850, %rd967;
	ld.global.u8 	%rs1067, [%rd968];
	xor.b16  	%rs1165, %rs1165, %rs1067;
	cvt.u64.u16 	%rd969, %rs1165;
	and.b64  	%rd970, %rd969, 255;
	add.s64 	%rd971, %rd850, %rd970;
	ld.global.u8 	%rs1068, [%rd971];
	xor.b16  	%rs1164, %rs1164, %rs1068;
	cvt.u64.u16 	%rd972, %rs1164;
	and.b64  	%rd973, %rd972, 255;
	add.s64 	%rd974, %rd850, %rd973;
	ld.global.u8 	%rs1069, [%rd974];
	xor.b16  	%rs1163, %rs1163, %rs1069;
	cvt.u64.u16 	%rd975, %rs1163;
	and.b64  	%rd976, %rd975, 255;
	add.s64 	%rd977, %rd850, %rd976;
	ld.global.u8 	%rs1070, [%rd977];
	xor.b16  	%rs1162, %rs1162, %rs1070;
	cvt.u64.u16 	%rd978, %rs1162;
	and.b64  	%rd979, %rd978, 255;
	add.s64 	%rd980, %rd850, %rd979;
	ld.global.u8 	%rs1071, [%rd980];
	xor.b16  	%rs1161, %rs1161, %rs1071;
	cvt.u64.u16 	%rd981, %rs1161;
	and.b64  	%rd982, %rd981, 255;
	add.s64 	%rd983, %rd850, %rd982;
	ld.global.u8 	%rs1072, [%rd983];
	xor.b16  	%rs1160, %rs1160, %rs1072;
	cvt.u64.u16 	%rd984, %rs1160;
	and.b64  	%rd985, %rd984, 255;
	add.s64 	%rd986, %rd850, %rd985;
	ld.global.u8 	%rs1073, [%rd986];
	xor.b16  	%rs1159, %rs1159, %rs1073;
	cvt.u64.u16 	%rd987, %rs1159;
	and.b64  	%rd988, %rd987, 255;
	add.s64 	%rd989, %rd850, %rd988;
	ld.global.u8 	%rs1074, [%rd989];
	xor.b16  	%rs1158, %rs1158, %rs1074;
	cvt.u64.u16 	%rd990, %rs1158;
	and.b64  	%rd991, %rd990, 255;
	add.s64 	%rd992, %rd850, %rd991;
	ld.global.u8 	%rs1075, [%rd992];
	xor.b16  	%rs1157, %rs1157, %rs1075;
	cvt.u16.u32 	%rs1076, %r801;
	add.s16 	%rs1077, %rs1157, %rs1076;
	cvt.u64.u16 	%rd993, %rs1077;
	and.b64  	%rd1045, %rd993, 255;
	add.s32 	%r801, %r801, 1;
	setp.ne.s32 	%p34, %r801, 18;
	@%p34 bra 	$L__BB0_10;
	cvt.u32.u16 	%r675, %rs1201;
	cvt.u32.u16 	%r676, %rs1202;
	prmt.b32 	%r677, %r676, %r675, 0x3340U;
	cvt.u32.u16 	%r678, %rs1203;
	cvt.u32.u16 	%r679, %rs1204;
	prmt.b32 	%r680, %r679, %r678, 0x3340U;
	prmt.b32 	%r681, %r680, %r677, 0x5410U;
	st.local.u32 	[%rd1+32], %r681;
	cvt.u32.u16 	%r682, %rs1197;
	cvt.u32.u16 	%r683, %rs1198;
	prmt.b32 	%r684, %r683, %r682, 0x3340U;
	cvt.u32.u16 	%r685, %rs1199;
	cvt.u32.u16 	%r686, %rs1200;
	prmt.b32 	%r687, %r686, %r685, 0x3340U;
	prmt.b32 	%r688, %r687, %r684, 0x5410U;
	st.local.u32 	[%rd1+36], %r688;
	cvt.u32.u16 	%r689, %rs1193;
	cvt.u32.u16 	%r690, %rs1194;
	prmt.b32 	%r691, %r690, %r689, 0x3340U;
	cvt.u32.u16 	%r692, %rs1195;
	cvt.u32.u16 	%r693, %rs1196;
	prmt.b32 	%r694, %r693, %r692, 0x3340U;
	prmt.b32 	%r695, %r694, %r691, 0x5410U;
	st.local.u32 	[%rd1+40], %r695;
	cvt.u32.u16 	%r696, %rs1189;
	cvt.u32.u16 	%r697, %rs1190;
	prmt.b32 	%r698, %r697, %r696, 0x3340U;
	cvt.u32.u16 	%r699, %rs1191;
	cvt.u32.u16 	%r700, %rs1192;
	prmt.b32 	%r701, %r700, %r699, 0x3340U;
	prmt.b32 	%r702, %r701, %r698, 0x5410U;
	st.local.u32 	[%rd1+44], %r702;
	cvt.u32.u16 	%r703, %rs1185;
	cvt.u32.u16 	%r704, %rs1186;
	prmt.b32 	%r705, %r704, %r703, 0x3340U;
	cvt.u32.u16 	%r706, %rs1187;
	cvt.u32.u16 	%r707, %rs1188;
	prmt.b32 	%r708, %r707, %r706, 0x3340U;
	prmt.b32 	%r709, %r708, %r705, 0x5410U;
	st.local.u32 	[%rd1+48], %r709;
	cvt.u32.u16 	%r710, %rs1181;
	cvt.u32.u16 	%r711, %rs1182;
	prmt.b32 	%r712, %r711, %r710, 0x3340U;
	cvt.u32.u16 	%r713, %rs1183;
	cvt.u32.u16 	%r714, %rs1184;
	prmt.b32 	%r715, %r714, %r713, 0x3340U;
	prmt.b32 	%r716, %r715, %r712, 0x5410U;
	st.local.u32 	[%rd1+52], %r716;
	cvt.u32.u16 	%r717, %rs1177;
	cvt.u32.u16 	%r718, %rs1178;
	prmt.b32 	%r719, %r718, %r717, 0x3340U;
	cvt.u32.u16 	%r720, %rs1179;
	cvt.u32.u16 	%r721, %rs1180;
	prmt.b32 	%r722, %r721, %r720, 0x3340U;
	prmt.b32 	%r723, %r722, %r719, 0x5410U;
	st.local.u32 	[%rd1+56], %r723;
	cvt.u32.u16 	%r724, %rs1173;
	cvt.u32.u16 	%r725, %rs1174;
	prmt.b32 	%r726, %r725, %r724, 0x3340U;
	cvt.u32.u16 	%r727, %rs1175;
	cvt.u32.u16 	%r728, %rs1176;
	prmt.b32 	%r729, %r728, %r727, 0x3340U;
	prmt.b32 	%r730, %r729, %r726, 0x5410U;
	st.local.u32 	[%rd1+60], %r730;
	cvt.u32.u16 	%r731, %rs1169;
	cvt.u32.u16 	%r732, %rs1170;
	prmt.b32 	%r733, %r732, %r731, 0x3340U;
	cvt.u32.u16 	%r734, %rs1171;
	cvt.u32.u16 	%r735, %rs1172;
	prmt.b32 	%r736, %r735, %r734, 0x3340U;
	prmt.b32 	%r737, %r736, %r733, 0x5410U;
	st.local.u32 	[%rd1+64], %r737;
	cvt.u32.u16 	%r738, %rs1165;
	cvt.u32.u16 	%r739, %rs1166;
	prmt.b32 	%r740, %r739, %r738, 0x3340U;
	cvt.u32.u16 	%r741, %rs1167;
	cvt.u32.u16 	%r742, %rs1168;
	prmt.b32 	%r743, %r742, %r741, 0x3340U;
	prmt.b32 	%r744, %r743, %r740, 0x5410U;
	st.local.u32 	[%rd1+68], %r744;
	cvt.u32.u16 	%r745, %rs1161;
	cvt.u32.u16 	%r746, %rs1162;
	prmt.b32 	%r747, %r746, %r745, 0x3340U;
	cvt.u32.u16 	%r748, %rs1163;
	cvt.u32.u16 	%r749, %rs1164;
	prmt.b32 	%r750, %r749, %r748, 0x3340U;
	prmt.b32 	%r751, %r750, %r747, 0x5410U;
	st.local.u32 	[%rd1+72], %r751;
	cvt.u32.u16 	%r752, %rs1157;
	cvt.u32.u16 	%r753, %rs1158;
	prmt.b32 	%r754, %r753, %r752, 0x3340U;
	cvt.u32.u16 	%r755, %rs1159;
	cvt.u32.u16 	%r756, %rs1160;
	prmt.b32 	%r757, %r756, %r755, 0x3340U;
	prmt.b32 	%r758, %r757, %r754, 0x5410U;
	st.local.u32 	[%rd1+76], %r758;
	xor.b16  	%rs1078, %rs97, %rs112;
	cvt.u64.u16 	%rd994, %rs1078;
	and.b64  	%rd995, %rd994, 255;
	mov.u64 	%rd996, S;
	add.s64 	%rd997, %rd996, %rd995;
	ld.global.u8 	%rs1079, [%rd997];
	xor.b16  	%rs1080, %rs98, %rs1079;
	cvt.u64.u16 	%rd998, %rs1080;
	and.b64  	%rd999, %rd998, 255;
	add.s64 	%rd1000, %rd996, %rd999;
	ld.global.u8 	%rs1081, [%rd1000];
	xor.b16  	%rs1082, %rs99, %rs1081;
	cvt.u64.u16 	%rd1001, %rs1082;
	and.b64  	%rd1002, %rd1001, 255;
	add.s64 	%rd1003, %rd996, %rd1002;
	ld.global.u8 	%rs1083, [%rd1003];
	xor.b16  	%rs1084, %rs100, %rs1083;
	cvt.u64.u16 	%rd1004, %rs1084;
	and.b64  	%rd1005, %rd1004, 255;
	add.s64 	%rd1006, %rd996, %rd1005;
	ld.global.u8 	%rs1085, [%rd1006];
	cvt.u32.u16 	%r759, %rs1079;
	cvt.u32.u16 	%r760, %rs1081;
	prmt.b32 	%r761, %r759, %r760, 0x3340U;
	cvt.u32.u16 	%r762, %rs1083;
	cvt.u32.u16 	%r763, %rs1085;
	prmt.b32 	%r764, %r762, %r763, 0x3340U;
	prmt.b32 	%r765, %r761, %r764, 0x5410U;
	st.local.u32 	[%rd1], %r765;
	xor.b16  	%rs1086, %rs101, %rs1085;
	cvt.u64.u16 	%rd1007, %rs1086;
	and.b64  	%rd1008, %rd1007, 255;
	add.s64 	%rd1009, %rd996, %rd1008;
	ld.global.u8 	%rs1087, [%rd1009];
	xor.b16  	%rs1088, %rs102, %rs1087;
	cvt.u64.u16 	%rd1010, %rs1088;
	and.b64  	%rd1011, %rd1010, 255;
	add.s64 	%rd1012, %rd996, %rd1011;
	ld.global.u8 	%rs1089, [%rd1012];
	xor.b16  	%rs1090, %rs103, %rs1089;
	cvt.u64.u16 	%rd1013, %rs1090;
	and.b64  	%rd1014, %rd1013, 255;
	add.s64 	%rd1015, %rd996, %rd1014;
	ld.global.u8 	%rs1091, [%rd1015];
	xor.b16  	%rs1092, %rs104, %rs1091;
	cvt.u64.u16 	%rd1016, %rs1092;
	and.b64  	%rd1017, %rd1016, 255;
	add.s64 	%rd1018, %rd996, %rd1017;
	ld.global.u8 	%rs1093, [%rd1018];
	cvt.u32.u16 	%r766, %rs1087;
	cvt.u32.u16 	%r767, %rs1089;
	prmt.b32 	%r768, %r766, %r767, 0x3340U;
	cvt.u32.u16 	%r769, %rs1091;
	cvt.u32.u16 	%r770, %rs1093;
	prmt.b32 	%r771, %r769, %r770, 0x3340U;
	prmt.b32 	%r772, %r768, %r771, 0x5410U;
	st.local.u32 	[%rd1+4], %r772;
	xor.b16  	%rs1094, %rs105, %rs1093;
	cvt.u64.u16 	%rd1019, %rs1094;
	and.b64  	%rd1020, %rd1019, 255;
	add.s64 	%rd1021, %rd996, %rd1020;
	ld.global.u8 	%rs1095, [%rd1021];
	xor.b16  	%rs1096, %rs106, %rs1095;
	cvt.u64.u16 	%rd1022, %rs1096;
	and.b64  	%rd1023, %rd1022, 255;
	add.s64 	%rd1024, %rd996, %rd1023;
	ld.global.u8 	%rs1097, [%rd1024];
	xor.b16  	%rs1098, %rs107, %rs1097;
	cvt.u64.u16 	%rd1025, %rs1098;
	and.b64  	%rd1026, %rd1025, 255;
	add.s64 	%rd1027, %rd996, %rd1026;
	ld.global.u8 	%rs1099, [%rd1027];
	xor.b16  	%rs1100, %rs108, %rs1099;
	cvt.u64.u16 	%rd1028, %rs1100;
	and.b64  	%rd1029, %rd1028, 255;
	add.s64 	%rd1030, %rd996, %rd1029;
	ld.global.u8 	%rs1101, [%rd1030];
	cvt.u32.u16 	%r773, %rs1095;
	cvt.u32.u16 	%r774, %rs1097;
	prmt.b32 	%r775, %r773, %r774, 0x3340U;
	cvt.u32.u16 	%r776, %rs1099;
	cvt.u32.u16 	%r777, %rs1101;
	prmt.b32 	%r778, %r776, %r777, 0x3340U;
	prmt.b32 	%r779, %r775, %r778, 0x5410U;
	st.local.u32 	[%rd1+8], %r779;
	xor.b16  	%rs1102, %rs109, %rs1101;
	cvt.u64.u16 	%rd1031, %rs1102;
	and.b64  	%rd1032, %rd1031, 255;
	add.s64 	%rd1033, %rd996, %rd1032;
	ld.global.u8 	%rs1103, [%rd1033];
	xor.b16  	%rs1104, %rs110, %rs1103;
	cvt.u64.u16 	%rd1034, %rs1104;
	and.b64  	%rd1035, %rd1034, 255;
	add.s64 	%rd1036, %rd996, %rd1035;
	ld.global.u8 	%rs1105, [%rd1036];
	xor.b16  	%rs1106, %rs111, %rs1105;
	cvt.u64.u16 	%rd1037, %rs1106;
	and.b64  	%rd1038, %rd1037, 255;
	add.s64 	%rd1039, %rd996, %rd1038;
	ld.global.u8 	%rs1107, [%rd1039];
	xor.b16  	%rs1108, %rs112, %rs1107;
	cvt.u64.u16 	%rd1040, %rs1108;
	and.b64  	%rd1041, %rd1040, 255;
	add.s64 	%rd1042, %rd996, %rd1041;
	cvt.u32.u16 	%r780, %rs1103;
	cvt.u32.u16 	%r781, %rs1105;
	prmt.b32 	%r782, %r780, %r781, 0x3340U;
	cvt.u32.u16 	%r783, %rs1107;
	ld.global.u8 	%r784, [%rd1042];
	prmt.b32 	%r785, %r783, %r784, 0x3340U;
	prmt.b32 	%r786, %r782, %r785, 0x5410U;
	st.local.u32 	[%rd1+12], %r786;
	add.s32 	%r798, %r798, 1;
	ld.global.u32 	%r797, [alphabetSize];
	setp.lt.s32 	%p35, %r798, %r797;
	@%p35 bra 	$L__BB0_5;
$L__BB0_12:
	add.s32 	%r796, %r796, 1;
	setp.lt.s32 	%p36, %r796, %r797;
	@%p36 bra 	$L__BB0_3;
	bra.uni 	$L__BB0_55;
$L__BB0_13:
	cvt.u64.u32 	%rd25, %r1;
	mov.u64 	%rd26, inputChars;
	add.s64 	%rd27, %rd26, %rd25;
	ld.global.u8 	%rs690, [%rd27];
	cvt.s64.s32 	%rd28, %r57;
	add.s64 	%rd29, %rd24, %rd28;
	st.u8 	[%rd29], %rs690;
	ld.global.u32 	%r68, [alphabetSize];
	setp.lt.s32 	%p2, %r68, 1;
	@%p2 bra 	$L__BB0_55;
	mov.b32 	%r802, 0;
	prmt.b32 	%r370, %r371, %r372, 0x3340U;
$L__BB0_15:
	cvt.u64.u32 	%rd30, %r802;
	add.s64 	%rd32, %rd26, %rd30;
	ld.global.u8 	%rs691, [%rd32];
	st.u8 	[%rd24+1], %rs691;
	ld.global.u32 	%r819, [alphabetSize];
	setp.lt.s32 	%p3, %r819, 1;
	@%p3 bra 	$L__BB0_54;
	mov.b32 	%r803, 0;
$L__BB0_17:
	ld.param.u32 	%r787, [_Z16kernel_MD2_bruteii_param_1];
	setp.lt.s32 	%p4, %r787, 1;
	cvt.u64.u32 	%rd33, %r803;
	add.s64 	%rd35, %rd26, %rd33;
	ld.global.u8 	%rs692, [%rd35];
	st.u8 	[%rd24+2], %rs692;
	@%p4 bra 	$L__BB0_31;
	ld.param.u32 	%r788, [_Z16kernel_MD2_bruteii_param_1];
	setp.lt.u32 	%p5, %r788, 16;
	mov.b32 	%r806, 0;
	@%p5 bra 	$L__BB0_21;
	mov.b32 	%r804, 0;
$L__BB0_20:
	.pragma "nounroll";
	ld.param.u32 	%r789, [_Z16kernel_MD2_bruteii_param_1];
	cvt.u64.u32 	%rd36, %r804;
	add.s64 	%rd37, %rd24, %rd36;
	ld.u8 	%rs693, [%rd37];
	add.s64 	%rd38, %rd22, %rd36;
	st.u8 	[%rd38], %rs693;
	ld.u8 	%rs694, [%rd37+1];
	st.u8 	[%rd38+1], %rs694;
	ld.u8 	%rs695, [%rd37+2];
	st.u8 	[%rd38+2], %rs695;
	ld.u8 	%rs696, [%rd37+3];
	st.u8 	[%rd38+3], %rs696;
	ld.u8 	%rs697, [%rd37+4];
	st.u8 	[%rd38+4], %rs697;
	ld.u8 	%rs698, [%rd37+5];
	st.u8 	[%rd38+5], %rs698;
	ld.u8 	%rs699, [%rd37+6];
	st.u8 	[%rd38+6], %rs699;
	ld.u8 	%rs700, [%rd37+7];
	st.u8 	[%rd38+7], %rs700;
	ld.u8 	%rs701, [%rd37+8];
	st.u8 	[%rd38+8], %rs701;
	ld.u8 	%rs702, [%rd37+9];
	st.u8 	[%rd38+9], %rs702;
	ld.u8 	%rs703, [%rd37+10];
	st.u8 	[%rd38+10], %rs703;
	ld.u8 	%rs704, [%rd37+11];
	st.u8 	[%rd38+11], %rs704;
	ld.u8 	%rs705, [%rd37+12];
	st.u8 	[%rd38+12], %rs705;
	ld.u8 	%rs706, [%rd37+13];
	st.u8 	[%rd38+13], %rs706;
	ld.u8 	%rs707, [%rd37+14];
	st.u8 	[%rd38+14], %rs707;
	ld.u8 	%rs708, [%rd37+15];
	st.u8 	[%rd38+15], %rs708;
	add.s32 	%r804, %r804, 16;
	and.b32  	%r806, %r789, 2147483632;
	setp.ne.s32 	%p6, %r804, %r806;
	@%p6 bra 	$L__BB0_20;
$L__BB0_21:
	ld.param.u32 	%r790, [_Z16kernel_MD2_bruteii_param_1];
	and.b32  	%r22, %r790, 15;
	setp.eq.s32 	%p7, %r22, 0;
	@%p7 bra 	$L__BB0_31;
	add.s32 	%r73, %r22, -1;
	setp.lt.u32 	%p8, %r73, 7;
	@%p8 bra 	$L__BB0_24;
	cvt.u64.u32 	%rd39, %r806;
	add.s64 	%rd40, %rd24, %rd39;
	ld.u8 	%rs709, [%rd40];
	add.s64 	%rd41, %rd22, %rd39;
	st.u8 	[%rd41], %rs709;
	ld.u8 	%rs710, [%rd40+1];
	st.u8 	[%rd41+1], %rs710;
	ld.u8 	%rs711, [%rd40+2];
	st.u8 	[%rd41+2], %rs711;
	ld.u8 	%rs712, [%rd40+3];
	st.u8 	[%rd41+3], %rs712;
	ld.u8 	%rs713, [%rd40+4];
	st.u8 	[%rd41+4], %rs713;
	ld.u8 	%rs714, [%rd40+5];
	st.u8 	[%rd41+5], %rs714;
	ld.u8 	%rs715, [%rd40+6];
	st.u8 	[%rd41+6], %rs715;
	ld.u8 	%rs716, [%rd40+7];
	st.u8 	[%rd41+7], %rs716;
	add.s32 	%r806, %r806, 8;
$L__BB0_24:
	ld.param.u32 	%r791, [_Z16kernel_MD2_bruteii_param_1];
	and.b32  	%r25, %r791, 7;
	setp.eq.s32 	%p9, %r25, 0;
	@%p9 bra 	$L__BB0_31;
	add.s32 	%r74, %r25, -1;
	setp.lt.u32 	%p10, %r74, 3;
	@%p10 bra 	$L__BB0_27;
	cvt.u64.u32 	%rd42, %r806;
	add.s64 	%rd43, %rd24, %rd42;
	ld.u8 	%rs717, [%rd43];
	add.s64 	%rd44, %rd22, %rd42;
	st.u8 	[%rd44], %rs717;
	ld.u8 	%rs718, [%rd43+1];
	st.u8 	[%rd44+1], %rs718;
	ld.u8 	%rs719, [%rd43+2];
	st.u8 	[%rd44+2], %rs719;
	ld.u8 	%rs720, [%rd43+3];
	st.u8 	[%rd44+3], %rs720;
	add.s32 	%r806, %r806, 4;
$L__BB0_27:
	ld.param.u32 	%r792, [_Z16kernel_MD2_bruteii_param_1];
	and.b32  	%r28, %r792, 3;
	setp.eq.s32 	%p11, %r28, 0;
	@%p11 bra 	$L__BB0_31;
	setp.eq.s32 	%p12, %r28, 1;
	cvt.u64.u32 	%rd45, %r806;
	add.s64 	%rd12, %rd24, %rd45;
	ld.u8 	%rs721, [%rd12];
	add.s64 	%rd13, %rd22, %rd45;
	st.u8 	[%rd13], %rs721;
	@%p12 bra 	$L__BB0_31;
	setp.eq.s32 	%p13, %r28, 2;
	ld.u8 	%rs722, [%rd12+1];
	st.u8 	[%rd13+1], %rs722;
	@%p13 bra 	$L__BB0_31;
	ld.u8 	%rs723, [%rd12+2];
	st.u8 	[%rd13+2], %rs723;
$L__BB0_31:
	ld.param.u32 	%r793, [_Z16kernel_MD2_bruteii_param_1];
	mov.b16 	%rs724, 0;
	st.u8 	[%rd4], %rs724;
	cvt.s64.s32 	%rd46, %r793;
	add.s64 	%rd47, %rd24, %rd46;
	st.u8 	[%rd47], %rs724;
	mov.b32 	%r814, 0;
	st.local.u32 	[%rd1], %r814;
	st.local.u32 	[%rd1+4], %r814;
	st.local.u32 	[%rd1+8], %r814;
	st.local.u32 	[%rd1+12], %r814;
	st.local.u32 	[%rd1+32], %r814;
	st.local.u32 	[%rd1+36], %r814;
	st.local.u32 	[%rd1+40], %r814;
	st.local.u32 	[%rd1+44], %r814;
	st.local.u32 	[%rd1+48], %r814;
	st.local.u32 	[%rd1+52], %r814;
	st.local.u32 	[%rd1+56], %r814;
	st.local.u32 	[%rd1+60], %r814;
	st.local.u32 	[%rd1+64], %r814;
	st.local.u32 	[%rd1+68], %r814;
	st.local.u32 	[%rd1+72], %r814;
	st.local.u32 	[%rd1+76], %r814;
	st.local.u32 	[%rd1+80], %r814;
	mov.u32 	%r809, %r814;
$L__BB0_32:
	cvt.u64.u32 	%rd48, %r809;
	add.s64 	%rd49, %rd22, %rd48;
	ld.u8 	%rs725, [%rd49];
	cvt.s64.s32 	%rd50, %r814;
	add.s64 	%rd51, %rd1, %rd50;
	st.local.u8 	[%rd51+16], %rs725;
	ld.local.u32 	%r76, [%rd1+80];
	add.s32 	%r814, %r76, 1;
	st.local.u32 	[%rd1+80], %r814;
	setp.ne.s32 	%p14, %r814, 16;
	@%p14 bra 	$L__BB0_36;
	ld.local.u32 	%r78, [%rd1+16];
	bfe.u32 	%r79, %r78, 0, 8;
	cvt.u16.u32 	%rs273, %r79;
	bfe.u32 	%r80, %r78, 8, 8;
	cvt.u16.u32 	%rs274, %r80;
	bfe.u32 	%r81, %r78, 16, 8;
	cvt.u16.u32 	%rs275, %r81;
	bfe.u32 	%r82, %r78, 24, 8;
	cvt.u16.u32 	%rs276, %r82;
	ld.local.u32 	%r83, [%rd1+32];
	bfe.u32 	%r84, %r83, 0, 8;
	cvt.u16.u32 	%rs1252, %r84;
	bfe.u32 	%r85, %r83, 8, 8;
	cvt.u16.u32 	%rs1251, %r85;
	bfe.u32 	%r86, %r83, 16, 8;
	cvt.u16.u32 	%rs1250, %r86;
	bfe.u32 	%r87, %r83, 24, 8;
	cvt.u16.u32 	%rs1249, %r87;
	xor.b16  	%rs1220, %rs1252, %rs273;
	xor.b16  	%rs1219, %rs1251, %rs274;
	xor.b16  	%rs1218, %rs1250, %rs275;
	st.local.u32 	[%rd1+48], %r78;
	xor.b16  	%rs1217, %rs1249, %rs276;
	cvt.u32.u16 	%r88, %rs1217;
	cvt.u32.u16 	%r89, %rs1218;
	prmt.b32 	%r90, %r89, %r88, 0x3340U;
	cvt.u32.u16 	%r91, %rs1219;
	cvt.u32.u16 	%r92, %rs1220;
	prmt.b32 	%r93, %r92, %r91, 0x3340U;
	prmt.b32 	%r94, %r93, %r90, 0x5410U;
	st.local.u32 	[%rd1+64], %r94;
	ld.local.u32 	%r95, [%rd1+20];
	bfe.u32 	%r96, %r95, 0, 8;
	cvt.u16.u32 	%rs285, %r96;
	bfe.u32 	%r97, %r95, 8, 8;
	cvt.u16.u32 	%rs286, %r97;
	bfe.u32 	%r98, %r95, 16, 8;
	cvt.u16.u32 	%rs287, %r98;
	bfe.u32 	%r99, %r95, 24, 8;
	cvt.u16.u32 	%rs288, %r99;
	ld.local.u32 	%r100, [%rd1+36];
	bfe.u32 	%r101, %r100, 0, 8;
	cvt.u16.u32 	%rs1248, %r101;
	bfe.u32 	%r102, %r100, 8, 8;
	cvt.u16.u32 	%rs1247, %r102;
	bfe.u32 	%r103, %r100, 16, 8;
	cvt.u16.u32 	%rs1246, %r103;
	bfe.u32 	%r104, %r100, 24, 8;
	cvt.u16.u32 	%rs1245, %r104;
	xor.b16  	%rs1216, %rs1248, %rs285;
	xor.b16  	%rs1215, %rs1247, %rs286;
	xor.b16  	%rs1214, %rs1246, %rs287;
	st.local.u32 	[%rd1+52], %r95;
	xor.b16  	%rs1213, %rs1245, %rs288;
	cvt.u32.u16 	%r105, %rs1213;
	cvt.u32.u16 	%r106, %rs1214;
	prmt.b32 	%r107, %r106, %r105, 0x3340U;
	cvt.u32.u16 	%r108, %rs1215;
	cvt.u32.u16 	%r109, %rs1216;
	prmt.b32 	%r110, %r109, %r108, 0x3340U;
	prmt.b32 	%r111, %r110, %r107, 0x5410U;
	st.local.u32 	[%rd1+68], %r111;
	ld.local.u32 	%r112, [%rd1+24];
	bfe.u32 	%r113, %r112, 0, 8;
	cvt.u16.u32 	%rs297, %r113;
	bfe.u32 	%r114, %r112, 8, 8;
	cvt.u16.u32 	%rs298, %r114;
	bfe.u32 	%r115, %r112, 16, 8;
	cvt.u16.u32 	%rs299, %r115;
	bfe.u32 	%r116, %r112, 24, 8;
	cvt.u16.u32 	%rs300, %r116;
	ld.local.u32 	%r117, [%rd1+40];
	bfe.u32 	%r118, %r117, 0, 8;
	cvt.u16.u32 	%rs1244, %r118;
	bfe.u32 	%r119, %r117, 8, 8;
	cvt.u16.u32 	%rs1243, %r119;
	bfe.u32 	%r120, %r117, 16, 8;
	cvt.u16.u32 	%rs1242, %r120;
	bfe.u32 	%r121, %r117, 24, 8;
	cvt.u16.u32 	%rs1241, %r121;
	xor.b16  	%rs1212, %rs1244, %rs297;
	st.local.v2.u8 	[%rd1+56], {%rs297, %rs298};
	xor.b16  	%rs1211, %rs1243, %rs298;
	xor.b16  	%rs1210, %rs1242, %rs299;
	xor.b16  	%rs1209, %rs1241, %rs300;
	ld.local.u32 	%r122, [%rd1+28];
	bfe.u32 	%r123, %r122, 0, 8;
	cvt.u16.u32 	%rs309, %r123;
	bfe.u32 	%r124, %r122, 8, 8;
	cvt.u16.u32 	%rs310, %r124;
	bfe.u32 	%r125, %r122, 16, 8;
	cvt.u16.u32 	%rs311, %r125;
	bfe.u32 	%r126, %r122, 24, 8;
	cvt.u16.u32 	%rs312, %r126;
	ld.local.u32 	%r127, [%rd1+44];
	bfe.u32 	%r128, %r127, 0, 8;
	cvt.u16.u32 	%rs1240, %r128;
	bfe.u32 	%r129, %r127, 8, 8;
	cvt.u16.u32 	%rs1239, %r129;
	bfe.u32 	%r130, %r127, 16, 8;
	cvt.u16.u32 	%rs1238, %r130;
	bfe.u32 	%r131, %r127, 24, 8;
	cvt.u16.u32 	%rs1237, %r131;
	xor.b16  	%rs1208, %rs1240, %rs309;
	xor.b16  	%rs1207, %rs1239, %rs310;
	xor.b16  	%rs1206, %rs1238, %rs311;
	xor.b16  	%rs1205, %rs1237, %rs312;
	mov.b32 	%r810, 0;
	mov.b64 	%rd1046, 0;
	mov.u16 	%rs1221, %rs312;
	mov.u16 	%rs1222, %rs311;
	mov.u16 	%rs1223, %rs310;
	mov.u16 	%rs1224, %rs309;
	mov.u16 	%rs1225, %rs300;
	mov.u16 	%rs1226, %rs299;
	mov.u16 	%rs1227, %rs298;
	mov.u16 	%rs1228, %rs297;
	mov.u16 	%rs1229, %rs288;
	mov.u16 	%rs1230, %rs287;
	mov.u16 	%rs1231, %rs286;
	mov.u16 	%rs1232, %rs285;
	mov.u16 	%rs1233, %rs276;
	mov.u16 	%rs1234, %rs275;
	mov.u16 	%rs1235, %rs274;
	mov.u16 	%rs1236, %rs273;
$L__BB0_34:
	mov.u64 	%rd53, S;
	add.s64 	%rd54, %rd53, %rd1046;
	ld.global.u8 	%rs726, [%rd54];
	xor.b16  	%rs1252, %rs1252, %rs726;
	cvt.u64.u16 	%rd55, %rs1252;
	and.b64  	%rd56, %rd55, 255;
	add.s64 	%rd57, %rd53, %rd56;
	ld.global.u8 	%rs727, [%rd57];
	xor.b16  	%rs1251, %rs1251, %rs727;
	cvt.u64.u16 	%rd58, %rs1251;
	and.b64  	%rd59, %rd58, 255;
	add.s64 	%rd60, %rd53, %rd59;
	ld.global.u8 	%rs728, [%rd60];
	xor.b16  	%rs1250, %rs1250, %rs728;
	cvt.u64.u16 	%rd61, %rs1250;
	and.b64  	%rd62, %rd61, 255;
	add.s64 	%rd63, %rd53, %rd62;
	ld.global.u8 	%rs729, [%rd63];
	xor.b16  	%rs1249, %rs1249, %rs729;
	cvt.u64.u16 	%rd64, %rs1249;
	and.b64  	%rd65, %rd64, 255;
	add.s64 	%rd66, %rd53, %rd65;
	ld.global.u8 	%rs730, [%rd66];
	xor.b16  	%rs1248, %rs1248, %rs730;
	cvt.u64.u16 	%rd67, %rs1248;
	and.b64  	%rd68, %rd67, 255;
	add.s64 	%rd69, %rd53, %rd68;
	ld.global.u8 	%rs731, [%rd69];
	xor.b16  	%rs1247, %rs1247, %rs731;
	cvt.u64.u16 	%rd70, %rs1247;
	and.b64  	%rd71, %rd70, 255;
	add.s64 	%rd72, %rd53, %rd71;
	ld.global.u8 	%rs732, [%rd72];
	xor.b16  	%rs1246, %rs1246, %rs732;
	cvt.u64.u16 	%rd73, %rs1246;
	and.b64  	%rd74, %rd73, 255;
	add.s64 	%rd75, %rd53, %rd74;
	ld.global.u8 	%rs733, [%rd75];
	xor.b16  	%rs1245, %rs1245, %rs733;
	cvt.u64.u16 	%rd76, %rs1245;
	and.b64  	%rd77, %rd76, 255;
	add.s64 	%rd78, %rd53, %rd77;
	ld.global.u8 	%rs734, [%rd78];
	xor.b16  	%rs1244, %rs1244, %rs734;
	cvt.u64.u16 	%rd79, %rs1244;
	and.b64  	%rd80, %rd79, 255;
	add.s64 	%rd81, %rd53, %rd80;
	ld.global.u8 	%rs735, [%rd81];
	xor.b16  	%rs1243, %rs1243, %rs735;
	cvt.u64.u16 	%rd82, %rs1243;
	and.b64  	%rd83, %rd82, 255;
	add.s64 	%rd84, %rd53, %rd83;
	ld.global.u8 	%rs736, [%rd84];
	xor.b16  	%rs1242, %rs1242, %rs736;
	cvt.u64.u16 	%rd85, %rs1242;
	and.b64  	%rd86, %rd85, 255;
	add.s64 	%rd87, %rd53, %rd86;
	ld.global.u8 	%rs737, [%rd87];
	xor.b16  	%rs1241, %rs1241, %rs737;
	cvt.u64.u16 	%rd88, %rs1241;
	and.b64  	%rd89, %rd88, 255;
	add.s64 	%rd90, %rd53, %rd89;
	ld.global.u8 	%rs738, [%rd90];
	xor.b16  	%rs1240, %rs1240, %rs738;
	cvt.u64.u16 	%rd91, %rs1240;
	and.b64  	%rd92, %rd91, 255;
	add.s64 	%rd93, %rd53, %rd92;
	ld.global.u8 	%rs739, [%rd93];
	xor.b16  	%rs1239, %rs1239, %rs739;
	cvt.u64.u16 	%rd94, %rs1239;
	and.b64  	%rd95, %rd94, 255;
	add.s64 	%rd96, %rd53, %rd95;
	ld.global.u8 	%rs740, [%rd96];
	xor.b16  	%rs1238, %rs1238, %rs740;
	cvt.u64.u16 	%rd97, %rs1238;
	and.b64  	%rd98, %rd97, 255;
	add.s64 	%rd99, %rd53, %rd98;
	ld.global.u8 	%rs741, [%rd99];
	xor.b16  	%rs1237, %rs1237, %rs741;
	cvt.u64.u16 	%rd100, %rs1237;
	and.b64  	%rd101, %rd100, 255;
	add.s64 	%rd102, %rd53, %rd101;
	ld.global.u8 	%rs742, [%rd102];
	xor.b16  	%rs1236, %rs1236, %rs742;
	cvt.u64.u16 	%rd103, %rs1236;
	and.b64  	%rd104, %rd103, 255;
	add.s64 	%rd105, %rd53, %rd104;
	ld.global.u8 	%rs743, [%rd105];
	xor.b16  	%rs1235, %rs1235, %rs743;
	cvt.u64.u16 	%rd106, %rs1235;
	and.b64  	%rd107, %rd106, 255;
	add.s64 	%rd108, %rd53, %rd107;
	ld.global.u8 	%rs744, [%rd108];
	xor.b16  	%rs1234, %rs1234, %rs744;
	cvt.u64.u16 	%rd109, %rs1234;
	and.b64  	%rd110, %rd109, 255;
	add.s64 	%rd111, %rd53, %rd110;
	ld.global.u8 	%rs745, [%rd111];
	xor.b16  	%rs1233, %rs1233, %rs745;
	cvt.u64.u16 	%rd112, %rs1233;
	and.b64  	%rd113, %rd112, 255;
	add.s64 	%rd114, %rd53, %rd113;
	ld.global.u8 	%rs746, [%rd114];
	xor.b16  	%rs1232, %rs1232, %rs746;
	cvt.u64.u16 	%rd115, %rs1232;
	and.b64  	%rd116, %rd115, 255;
	add.s64 	%rd117, %rd53, %rd116;
	ld.global.u8 	%rs747, [%rd117];
	xor.b16  	%rs1231, %rs1231, %rs747;
	cvt.u64.u16 	%rd118, %rs1231;
	and.b64  	%rd119, %rd118, 255;
	add.s64 	%rd120, %rd53, %rd119;
	ld.global.u8 	%rs748, [%rd120];
	xor.b16  	%rs1230, %rs1230, %rs748;
	cvt.u64.u16 	%rd121, %rs1230;
	and.b64  	%rd122, %rd121, 255;
	add.s64 	%rd123, %rd53, %rd122;
	ld.global.u8 	%rs749, [%rd123];
	xor.b16  	%rs1229, %rs1229, %rs749;
	cvt.u64.u16 	%rd124, %rs1229;
	and.b64  	%rd125, %rd124, 255;
	add.s64 	%rd126, %rd53, %rd125;
	ld.global.u8 	%rs750, [%rd126];
	xor.b16  	%rs1228, %rs1228, %rs750;
	cvt.u64.u16 	%rd127, %rs1228;
	and.b64  	%rd128, %rd127, 255;
	add.s64 	%rd129, %rd53, %rd128;
	ld.global.u8 	%rs751, [%rd129];
	xor.b16  	%rs1227, %rs1227, %rs751;
	cvt.u64.u16 	%rd130, %rs1227;
	and.b64  	%rd131, %rd130, 255;
	add.s64 	%rd132, %rd53, %rd131;
	ld.global.u8 	%rs752, [%rd132];
	xor.b16  	%rs1226, %rs1226, %rs752;
	cvt.u64.u16 	%rd133, %rs1226;
	and.b64  	%rd134, %rd133, 255;
	add.s64 	%rd135, %rd53, %rd134;
	ld.global.u8 	%rs753, [%rd135];
	xor.b16  	%rs1225, %rs1225, %rs753;
	cvt.u64.u16 	%rd136, %rs1225;
	and.b64  	%rd137, %rd136, 255;
	add.s64 	%rd138, %rd53, %rd137;
	ld.global.u8 	%rs754, [%rd138];
	xor.b16  	%rs1224, %rs1224, %rs754;
	cvt.u64.u16 	%rd139, %rs1224;
	and.b64  	%rd140, %rd139, 255;
	add.s64 	%rd141, %rd53, %rd140;
	ld.global.u8 	%rs755, [%rd141];
	xor.b16  	%rs1223, %rs1223, %rs755;
	cvt.u64.u16 	%rd142, %rs1223;
	and.b64  	%rd143, %rd142, 255;
	add.s64 	%rd144, %rd53, %rd143;
	ld.global.u8 	%rs756, [%rd144];
	xor.b16  	%rs1222, %rs1222, %rs756;
	cvt.u64.u16 	%rd145, %rs1222;
	and.b64  	%rd146, %rd145, 255;
	add.s64 	%rd147, %rd53, %rd146;
	ld.global.u8 	%rs757, [%rd147];
	xor.b16  	%rs1221, %rs1221, %rs757;
	cvt.u64.u16 	%rd148, %rs1221;
	and.b64  	%rd149, %rd148, 255;
	add.s64 	%rd150, %rd53, %rd149;
	ld.global.u8 	%rs758, [%rd150];
	xor.b16  	%rs1220, %rs1220, %rs758;
	cvt.u64.u16 	%rd151, %rs1220;
	and.b64  	%rd152, %rd151, 255;
	add.s64 	%rd153, %rd53, %rd152;
	ld.global.u8 	%rs759, [%rd153];
	xor.b16  	%rs1219, %rs1219, %rs759;
	cvt.u64.u16 	%rd154, %rs1219;
	and.b64  	%rd155, %rd154, 255;
	add.s64 	%rd156, %rd53, %rd155;
	ld.global.u8 	%rs760, [%rd156];
	xor.b16  	%rs1218, %rs1218, %rs760;
	cvt.u64.u16 	%rd157, %rs1218;
	and.b64  	%rd158, %rd157, 255;
	add.s64 	%rd159, %rd53, %rd158;
	ld.global.u8 	%rs761, [%rd159];
	xor.b16  	%rs1217, %rs1217, %rs761;
	cvt.u64.u16 	%rd160, %rs1217;
	and.b64  	%rd161, %rd160, 255;
	add.s64 	%rd162, %rd53, %rd161;
	ld.global.u8 	%rs762, [%rd162];
	xor.b16  	%rs1216, %rs1216, %rs762;
	cvt.u64.u16 	%rd163, %rs1216;
	and.b64  	%rd164, %rd163, 255;
	add.s64 	%rd165, %rd53, %rd164;
	ld.global.u8 	%rs763, [%rd165];
	xor.b16  	%rs1215, %rs1215, %rs763;
	cvt.u64.u16 	%rd166, %rs1215;
	and.b64  	%rd167, %rd166, 255;
	add.s64 	%rd168, %rd53, %rd167;
	ld.global.u8 	%rs764, [%rd168];
	xor.b16  	%rs1214, %rs1214, %rs764;
	cvt.u64.u16 	%rd169, %rs1214;
	and.b64  	%rd170, %rd169, 255;
	add.s64 	%rd171, %rd53, %rd170;
	ld.global.u8 	%rs765, [%rd171];
	xor.b16  	%rs1213, %rs1213, %rs765;
	cvt.u64.u16 	%rd172, %rs1213;
	and.b64  	%rd173, %rd172, 255;
	add.s64 	%rd174, %rd53, %rd173;
	ld.global.u8 	%rs766, [%rd174];
	xor.b16  	%rs1212, %rs1212, %rs766;
	cvt.u64.u16 	%rd175, %rs1212;
	and.b64  	%rd176, %rd175, 255;
	add.s64 	%rd177, %rd53, %rd176;
	ld.global.u8 	%rs767, [%rd177];
	xor.b16  	%rs1211, %rs1211, %rs767;
	cvt.u64.u16 	%rd178, %rs1211;
	and.b64  	%rd179, %rd178, 255;
	add.s64 	%rd180, %rd53, %rd179;
	ld.global.u8 	%rs768, [%rd180];
	xor.b16  	%rs1210, %rs1210, %rs768;
	cvt.u64.u16 	%rd181, %rs1210;
	and.b64  	%rd182, %rd181, 255;
	add.s64 	%rd183, %rd53, %rd182;
	ld.global.u8 	%rs769, [%rd183];
	xor.b16  	%rs1209, %rs1209, %rs769;
	cvt.u64.u16 	%rd184, %rs1209;
	and.b64  	%rd185, %rd184, 255;
	add.s64 	%rd186, %rd53, %rd185;
	ld.global.u8 	%rs770, [%rd186];
	xor.b16  	%rs1208, %rs1208, %rs770;
	cvt.u64.u16 	%rd187, %rs1208;
	and.b64  	%rd188, %rd187, 255;
	add.s64 	%rd189, %rd53, %rd188;
	ld.global.u8 	%rs771, [%rd189];
	xor.b16  	%rs1207, %rs1207, %rs771;
	cvt.u64.u16 	%rd190, %rs1207;
	and.b64  	%rd191, %rd190, 255;
	add.s64 	%rd192, %rd53, %rd191;
	ld.global.u8 	%rs772, [%rd192];
	xor.b16  	%rs1206, %rs1206, %rs772;
	cvt.u64.u16 	%rd193, %rs1206;
	and.b64  	%rd194, %rd193, 255;
	add.s64 	%rd195, %rd53, %rd194;
	ld.global.u8 	%rs773, [%rd195];
	xor.b16  	%rs1205, %rs1205, %rs773;
	cvt.u16.u32 	%rs774, %r810;
	add.s16 	%rs775, %rs1205, %rs774;
	cvt.u64.u16 	%rd196, %rs775;
	and.b64  	%rd1046, %rd196, 255;
	add.s32 	%r810, %r810, 1;
	setp.ne.s32 	%p15, %r810, 18;
	@%p15 bra 	$L__BB0_34;
	cvt.u32.u16 	%r133, %rs1249;
	cvt.u32.u16 	%r134, %rs1250;
	prmt.b32 	%r135, %r134, %r133, 0x3340U;
	cvt.u32.u16 	%r136, %rs1251;
	cvt.u32.u16 	%r137, %rs1252;
	prmt.b32 	%r138, %r137, %r136, 0x3340U;
	prmt.b32 	%r139, %r138, %r135, 0x5410U;
	st.local.u32 	[%rd1+32], %r139;
	cvt.u32.u16 	%r140, %rs1245;
	cvt.u32.u16 	%r141, %rs1246;
	prmt.b32 	%r142, %r141, %r140, 0x3340U;
	cvt.u32.u16 	%r143, %rs1247;
	cvt.u32.u16 	%r144, %rs1248;
	prmt.b32 	%r145, %r144, %r143, 0x3340U;
	prmt.b32 	%r146, %r145, %r142, 0x5410U;
	st.local.u32 	[%rd1+36], %r146;
	cvt.u32.u16 	%r147, %rs1241;
	cvt.u32.u16 	%r148, %rs1242;
	prmt.b32 	%r149, %r148, %r147, 0x3340U;
	cvt.u32.u16 	%r150, %rs1243;
	cvt.u32.u16 	%r151, %rs1244;
	prmt.b32 	%r152, %r151, %r150, 0x3340U;
	prmt.b32 	%r153, %r152, %r149, 0x5410U;
	st.local.u32 	[%rd1+40], %r153;
	cvt.u32.u16 	%r154, %rs1237;
	cvt.u32.u16 	%r155, %rs1238;
	prmt.b32 	%r156, %r155, %r154, 0x3340U;
	cvt.u32.u16 	%r157, %rs1239;
	cvt.u32.u16 	%r158, %rs1240;
	prmt.b32 	%r159, %r158, %r157, 0x3340U;
	prmt.b32 	%r160, %r159, %r156, 0x5410U;
	st.local.u32 	[%rd1+44], %r160;
	cvt.u32.u16 	%r161, %rs1233;
	cvt.u32.u16 	%r162, %rs1234;
	prmt.b32 	%r163, %r162, %r161, 0x3340U;
	cvt.u32.u16 	%r164, %rs1235;
	cvt.u32.u16 	%r165, %rs1236;
	prmt.b32 	%r166, %r165, %r164, 0x3340U;
	prmt.b32 	%r167, %r166, %r163, 0x5410U;
	st.local.u32 	[%rd1+48], %r167;
	cvt.u32.u16 	%r168, %rs1229;
	cvt.u32.u16 	%r169, %rs1230;
	prmt.b32 	%r170, %r169, %r168, 0x3340U;
	cvt.u32.u16 	%r171, %rs1231;
	cvt.u32.u16 	%r172, %rs1232;
	prmt.b32 	%r173, %r172, %r171, 0x3340U;
	prmt.b32 	%r174, %r173, %r170, 0x5410U;
	st.local.u32 	[%rd1+52], %r174;
	cvt.u32.u16 	%r175, %rs1225;
	cvt.u32.u16 	%r176, %rs1226;
	prmt.b32 	%r177, %r176, %r175, 0x3340U;
	cvt.u32.u16 	%r178, %rs1227;
	cvt.u32.u16 	%r179, %rs1228;
	prmt.b32 	%r180, %r179, %r178, 0x3340U;
	prmt.b32 	%r181, %r180, %r177, 0x5410U;
	st.local.u32 	[%rd1+56], %r181;
	cvt.u32.u16 	%r182, %rs1221;
	cvt.u32.u16 	%r183, %rs1222;
	prmt.b32 	%r184, %r183, %r182, 0x3340U;
	cvt.u32.u16 	%r185, %rs1223;
	cvt.u32.u16 	%r186, %rs1224;
	prmt.b32 	%r187, %r186, %r185, 0x3340U;
	prmt.b32 	%r188, %r187, %r184, 0x5410U;
	st.local.u32 	[%rd1+60], %r188;
	cvt.u32.u16 	%r189, %rs1217;
	cvt.u32.u16 	%r190, %rs1218;
	prmt.b32 	%r191, %r190, %r189, 0x3340U;
	cvt.u32.u16 	%r192, %rs1219;
	cvt.u32.u16 	%r193, %rs1220;
	prmt.b32 	%r194, %r193, %r192, 0x3340U;
	prmt.b32 	%r195, %r194, %r191, 0x5410U;
	st.local.u32 	[%rd1+64], %r195;
	cvt.u32.u16 	%r196, %rs1213;
	cvt.u32.u16 	%r197, %rs1214;
	prmt.b32 	%r198, %r197, %r196, 0x3340U;
	cvt.u32.u16 	%r199, %rs1215;
	cvt.u32.u16 	%r200, %rs1216;
	prmt.b32 	%r201, %r200, %r199, 0x3340U;
	prmt.b32 	%r202, %r201, %r198, 0x5410U;
	st.local.u32 	[%rd1+68], %r202;
	cvt.u32.u16 	%r203, %rs1209;
	cvt.u32.u16 	%r204, %rs1210;
	prmt.b32 	%r205, %r204, %r203, 0x3340U;
	cvt.u32.u16 	%r206, %rs1211;
	cvt.u32.u16 	%r207, %rs1212;
	prmt.b32 	%r208, %r207, %r206, 0x3340U;
	prmt.b32 	%r209, %r208, %r205, 0x5410U;
	st.local.u32 	[%rd1+72], %r209;
	cvt.u32.u16 	%r210, %rs1205;
	cvt.u32.u16 	%r211, %rs1206;
	prmt.b32 	%r212, %r211, %r210, 0x3340U;
	cvt.u32.u16 	%r213, %rs1207;
	cvt.u32.u16 	%r214, %rs1208;
	prmt.b32 	%r215, %r214, %r213, 0x3340U;
	prmt.b32 	%r216, %r215, %r212, 0x5410U;
	st.local.u32 	[%rd1+76], %r216;
	ld.local.u8 	%rs776, [%rd1+15];
	xor.b16  	%rs777, %rs273, %rs776;
	cvt.u64.u16 	%rd197, %rs777;
	and.b64  	%rd198, %rd197, 255;
	mov.u64 	%rd199, S;
	add.s64 	%rd200, %rd199, %rd198;
	ld.global.u8 	%rs778, [%rd200];
	xor.b16  	%rs779, %rs274, %rs778;
	cvt.u64.u16 	%rd201, %rs779;
	and.b64  	%rd202, %rd201, 255;
	add.s64 	%rd203, %rd199, %rd202;
	ld.global.u8 	%rs780, [%rd203];
	xor.b16  	%rs781, %rs275, %rs780;
	cvt.u64.u16 	%rd204, %rs781;
	and.b64  	%rd205, %rd204, 255;
	add.s64 	%rd206, %rd199, %rd205;
	ld.global.u8 	%rs782, [%rd206];
	xor.b16  	%rs783, %rs276, %rs782;
	cvt.u64.u16 	%rd207, %rs783;
	and.b64  	%rd208, %rd207, 255;
	add.s64 	%rd209, %rd199, %rd208;
	ld.global.u8 	%rs784, [%rd209];
	cvt.u32.u16 	%r217, %rs778;
	cvt.u32.u16 	%r218, %rs780;
	prmt.b32 	%r219, %r217, %r218, 0x3340U;
	cvt.u32.u16 	%r220, %rs782;
	cvt.u32.u16 	%r221, %rs784;
	prmt.b32 	%r222, %r220, %r221, 0x3340U;
	prmt.b32 	%r223, %r219, %r222, 0x5410U;
	st.local.u32 	[%rd1], %r223;
	xor.b16  	%rs785, %rs285, %rs784;
	cvt.u64.u16 	%rd210, %rs785;
	and.b64  	%rd211, %rd210, 255;
	add.s64 	%rd212, %rd199, %rd211;
	ld.global.u8 	%rs786, [%rd212];
	xor.b16  	%rs787, %rs286, %rs786;
	cvt.u64.u16 	%rd213, %rs787;
	and.b64  	%rd214, %rd213, 255;
	add.s64 	%rd215, %rd199, %rd214;
	ld.global.u8 	%rs788, [%rd215];
	xor.b16  	%rs789, %rs287, %rs788;
	cvt.u64.u16 	%rd216, %rs789;
	and.b64  	%rd217, %rd216, 255;
	add.s64 	%rd218, %rd199, %rd217;
	ld.global.u8 	%rs790, [%rd218];
	xor.b16  	%rs791, %rs288, %rs790;
	cvt.u64.u16 	%rd219, %rs791;
	and.b64  	%rd220, %rd219, 255;
	add.s64 	%rd221, %rd199, %rd220;
	ld.global.u8 	%rs792, [%rd221];
	cvt.u32.u16 	%r224, %rs786;
	cvt.u32.u16 	%r225, %rs788;
	prmt.b32 	%r226, %r224, %r225, 0x3340U;
	cvt.u32.u16 	%r227, %rs790;
	cvt.u32.u16 	%r228, %rs792;
	prmt.b32 	%r229, %r227, %r228, 0x3340U;
	prmt.b32 	%r230, %r226, %r229, 0x5410U;
	st.local.u32 	[%rd1+4], %r230;
	xor.b16  	%rs793, %rs297, %rs792;
	cvt.u64.u16 	%rd222, %rs793;
	and.b64  	%rd223, %rd222, 255;
	add.s64 	%rd224, %rd199, %rd223;
	ld.global.u8 	%rs794, [%rd224];
	xor.b16  	%rs795, %rs298, %rs794;
	cvt.u64.u16 	%rd225, %rs795;
	and.b64  	%rd226, %rd225, 255;
	add.s64 	%rd227, %rd199, %rd226;
	ld.global.u8 	%rs796, [%rd227];
	xor.b16  	%rs797, %rs299, %rs796;
	cvt.u64.u16 	%rd228, %rs797;
	and.b64  	%rd229, %rd228, 255;
	add.s64 	%rd230, %rd199, %rd229;
	ld.global.u8 	%rs798, [%rd230];
	xor.b16  	%rs799, %rs300, %rs798;
	cvt.u64.u16 	%rd231, %rs799;
	and.b64  	%rd232, %rd231, 255;
	add.s64 	%rd233, %rd199, %rd232;
	ld.global.u8 	%rs800, [%rd233];
	cvt.u32.u16 	%r231, %rs794;
	cvt.u32.u16 	%r232, %rs796;
	prmt.b32 	%r233, %r231, %r232, 0x3340U;
	cvt.u32.u16 	%r234, %rs798;
	cvt.u32.u16 	%r235, %rs800;
	prmt.b32 	%r236, %r234, %r235, 0x3340U;
	prmt.b32 	%r237, %r233, %r236, 0x5410U;
	st.local.u32 	[%rd1+8], %r237;
	xor.b16  	%rs801, %rs309, %rs800;
	cvt.u64.u16 	%rd234, %rs801;
	and.b64  	%rd235, %rd234, 255;
	add.s64 	%rd236, %rd199, %rd235;
	ld.global.u8 	%rs802, [%rd236];
	xor.b16  	%rs803, %rs310, %rs802;
	cvt.u64.u16 	%rd237, %rs803;
	and.b64  	%rd238, %rd237, 255;
	add.s64 	%rd239, %rd199, %rd238;
	ld.global.u8 	%rs804, [%rd239];
	xor.b16  	%rs805, %rs311, %rs804;
	cvt.u64.u16 	%rd240, %rs805;
	and.b64  	%rd241, %rd240, 255;
	add.s64 	%rd242, %rd199, %rd241;
	ld.global.u8 	%rs806, [%rd242];
	xor.b16  	%rs807, %rs312, %rs806;
	cvt.u64.u16 	%rd243, %rs807;
	and.b64  	%rd244, %rd243, 255;
	add.s64 	%rd245, %rd199, %rd244;
	cvt.u32.u16 	%r238, %rs802;
	cvt.u32.u16 	%r239, %rs804;
	prmt.b32 	%r240, %r238, %r239, 0x3340U;
	cvt.u32.u16 	%r241, %rs806;
	ld.global.u8 	%r242, [%rd245];
	prmt.b32 	%r243, %r241, %r242, 0x3340U;
	prmt.b32 	%r244, %r240, %r243, 0x5410U;
	st.local.u32 	[%rd1+12], %r244;
	mov.b32 	%r814, 0;
	st.local.u32 	[%rd1+80], %r814;
$L__BB0_36:
	ld.param.u32 	%r794, [_Z16kernel_MD2_bruteii_param_1];
	add.s32 	%r809, %r809, 1;
	setp.ne.s32 	%p16, %r809, %r794;
	@%p16 bra 	$L__BB0_32;
	setp.gt.s32 	%p17, %r814, 15;
	@%p17 bra 	$L__BB0_49;
	cvt.u16.u32 	%rs808, %r814;
	sub.s16 	%rs417, 16, %rs808;
	sub.s32 	%r36, 16, %r814;
	and.b32  	%r37, %r36, 7;
	add.s32 	%r245, %r814, -9;
	setp.lt.u32 	%p18, %r245, 7;
	@%p18 bra 	$L__BB0_41;
	and.b32  	%r38, %r36, -8;
	mov.b32 	%r813, 0;
$L__BB0_40:
	.pragma "nounroll";
	cvt.s64.s32 	%rd246, %r814;
	add.s64 	%rd247, %rd1, %rd246;
	st.local.u8 	[%rd247+16], %rs417;
	st.local.u8 	[%rd247+17], %rs417;
	st.local.u8 	[%rd247+18], %rs417;
	st.local.u8 	[%rd247+19], %rs417;
	st.local.u8 	[%rd247+20], %rs417;
	st.local.u8 	[%rd247+21], %rs417;
	st.local.u8 	[%rd247+22], %rs417;
	st.local.u8 	[%rd247+23], %rs417;
	add.s32 	%r814, %r814, 8;
	add.s32 	%r813, %r813, 8;
	setp.ne.s32 	%p19, %r813, %r38;
	@%p19 bra 	$L__BB0_40;
$L__BB0_41:
	setp.eq.s32 	%p20, %r37, 0;
	@%p20 bra 	$L__BB0_49;
	and.b32  	%r44, %r36, 3;
	setp.lt.u32 	%p21, %r37, 4;
	@%p21 bra 	$L__BB0_44;
	cvt.s64.s32 	%rd248, %r814;
	add.s64 	%rd249, %rd1, %rd248;
	st.local.u8 	[%rd249+16], %rs417;
	st.local.u8 	[%rd249+17], %rs417;
	st.local.u8 	[%rd249+18], %rs417;
	st.local.u8 	[%rd249+19], %rs417;
	add.s32 	%r814, %r814, 4;
$L__BB0_44:
	setp.eq.s32 	%p22, %r44, 0;
	@%p22 bra 	$L__BB0_49;
	setp.eq.s32 	%p23, %r44, 1;
	@%p23 bra 	$L__BB0_47;
	cvt.s64.s32 	%rd250, %r814;
	add.s64 	%rd251, %rd1, %rd250;
	st.local.u8 	[%rd251+16], %rs417;
	st.local.u8 	[%rd251+17], %rs417;
	add.s32 	%r814, %r814, 2;
$L__BB0_47:
	and.b32  	%r247, %r36, 1;
	setp.eq.b32 	%p24, %r247, 1;
	not.pred 	%p25, %p24;
	@%p25 bra 	$L__BB0_49;
	cvt.s64.s32 	%rd252, %r814;
	add.s64 	%rd253, %rd1, %rd252;
	st.local.u8 	[%rd253+16], %rs417;
$L__BB0_49:
	ld.local.u32 	%r249, [%rd1+16];
	bfe.u32 	%r250, %r249, 0, 8;
	cvt.u16.u32 	%rs418, %r250;
	bfe.u32 	%r251, %r249, 8, 8;
	cvt.u16.u32 	%rs419, %r251;
	bfe.u32 	%r252, %r249, 16, 8;
	cvt.u16.u32 	%rs420, %r252;
	bfe.u32 	%r253, %r249, 24, 8;
	cvt.u16.u32 	%rs421, %r253;
	ld.local.u32 	%r254, [%rd1+32];
	bfe.u32 	%r255, %r254, 0, 8;
	cvt.u16.u32 	%rs1348, %r255;
	bfe.u32 	%r256, %r254, 8, 8;
	cvt.u16.u32 	%rs1347, %r256;
	bfe.u32 	%r257, %r254, 16, 8;
	cvt.u16.u32 	%rs1346, %r257;
	bfe.u32 	%r258, %r254, 24, 8;
	cvt.u16.u32 	%rs1345, %r258;
	xor.b16  	%rs1268, %rs1348, %rs418;
	xor.b16  	%rs1267, %rs1347, %rs419;
	xor.b16  	%rs1266, %rs1346, %rs420;
	st.local.u32 	[%rd1+48], %r249;
	xor.b16  	%rs1265, %rs1345, %rs421;
	cvt.u32.u16 	%r259, %rs1265;
	cvt.u32.u16 	%r260, %rs1266;
	prmt.b32 	%r261, %r260, %r259, 0x3340U;
	cvt.u32.u16 	%r262, %rs1267;
	cvt.u32.u16 	%r263, %rs1268;
	prmt.b32 	%r264, %r263, %r262, 0x3340U;
	prmt.b32 	%r265, %r264, %r261, 0x5410U;
	st.local.u32 	[%rd1+64], %r265;
	ld.local.u32 	%r266, [%rd1+20];
	bfe.u32 	%r267, %r266, 0, 8;
	cvt.u16.u32 	%rs430, %r267;
	bfe.u32 	%r268, %r266, 8, 8;
	cvt.u16.u32 	%rs431, %r268;
	bfe.u32 	%r269, %r266, 16, 8;
	cvt.u16.u32 	%rs432, %r269;
	bfe.u32 	%r270, %r266, 24, 8;
	cvt.u16.u32 	%rs433, %r270;
	ld.local.u32 	%r271, [%rd1+36];
	bfe.u32 	%r272, %r271, 0, 8;
	cvt.u16.u32 	%rs1344, %r272;
	bfe.u32 	%r273, %r271, 8, 8;
	cvt.u16.u32 	%rs1343, %r273;
	bfe.u32 	%r274, %r271, 16, 8;
	cvt.u16.u32 	%rs1342, %r274;
	bfe.u32 	%r275, %r271, 24, 8;
	cvt.u16.u32 	%rs1341, %r275;
	xor.b16  	%rs1264, %rs1344, %rs430;
	xor.b16  	%rs1263, %rs1343, %rs431;
	xor.b16  	%rs1262, %rs1342, %rs432;
	st.local.u32 	[%rd1+52], %r266;
	xor.b16  	%rs1261, %rs1341, %rs433;
	cvt.u32.u16 	%r276, %rs1261;
	cvt.u32.u16 	%r277, %rs1262;
	prmt.b32 	%r278, %r277, %r276, 0x3340U;
	cvt.u32.u16 	%r279, %rs1263;
	cvt.u32.u16 	%r280, %rs1264;
	prmt.b32 	%r281, %r280, %r279, 0x3340U;
	prmt.b32 	%r282, %r281, %r278, 0x5410U;
	st.local.u32 	[%rd1+68], %r282;
	ld.local.u32 	%r283, [%rd1+24];
	bfe.u32 	%r284, %r283, 0, 8;
	cvt.u16.u32 	%rs442, %r284;
	bfe.u32 	%r285, %r283, 8, 8;
	cvt.u16.u32 	%rs443, %r285;
	bfe.u32 	%r286, %r283, 16, 8;
	cvt.u16.u32 	%rs444, %r286;
	bfe.u32 	%r287, %r283, 24, 8;
	cvt.u16.u32 	%rs445, %r287;
	ld.local.u32 	%r288, [%rd1+40];
	bfe.u32 	%r289, %r288, 0, 8;
	cvt.u16.u32 	%rs1340, %r289;
	bfe.u32 	%r290, %r288, 8, 8;
	cvt.u16.u32 	%rs1339, %r290;
	bfe.u32 	%r291, %r288, 16, 8;
	cvt.u16.u32 	%rs1338, %r291;
	bfe.u32 	%r292, %r288, 24, 8;
	cvt.u16.u32 	%rs1337, %r292;
	xor.b16  	%rs1260, %rs1340, %rs442;
	st.local.v2.u8 	[%rd1+56], {%rs442, %rs443};
	xor.b16  	%rs1259, %rs1339, %rs443;
	xor.b16  	%rs1258, %rs1338, %rs444;
	xor.b16  	%rs1257, %rs1337, %rs445;
	ld.local.u32 	%r293, [%rd1+28];
	bfe.u32 	%r294, %r293, 0, 8;
	cvt.u16.u32 	%rs454, %r294;
	bfe.u32 	%r295, %r293, 8, 8;
	cvt.u16.u32 	%rs455, %r295;
	bfe.u32 	%r296, %r293, 16, 8;
	cvt.u16.u32 	%rs456, %r296;
	bfe.u32 	%r297, %r293, 24, 8;
	cvt.u16.u32 	%rs457, %r297;
	ld.local.u32 	%r298, [%rd1+44];
	bfe.u32 	%r299, %r298, 0, 8;
	cvt.u16.u32 	%rs1336, %r299;
	bfe.u32 	%r300, %r298, 8, 8;
	cvt.u16.u32 	%rs1335, %r300;
	bfe.u32 	%r301, %r298, 16, 8;
	cvt.u16.u32 	%rs1334, %r301;
	bfe.u32 	%r302, %r298, 24, 8;
	cvt.u16.u32 	%rs1333, %r302;
	xor.b16  	%rs1256, %rs1336, %rs454;
	xor.b16  	%rs1255, %rs1335, %rs455;
	xor.b16  	%rs1254, %rs1334, %rs456;
	xor.b16  	%rs1253, %rs1333, %rs457;
	mov.b32 	%r817, 0;
	mov.b64 	%rd1047, 0;
	mov.u16 	%rs1269, %rs457;
	mov.u16 	%rs1270, %rs456;
	mov.u16 	%rs1271, %rs455;
	mov.u16 	%rs1272, %rs454;
	mov.u16 	%rs1273, %rs445;
	mov.u16 	%rs1274, %rs444;
	mov.u16 	%rs1275, %rs443;
	mov.u16 	%rs1276, %rs442;
	mov.u16 	%rs1277, %rs433;
	mov.u16 	%rs1278, %rs432;
	mov.u16 	%rs1279, %rs431;
	mov.u16 	%rs1280, %rs430;
	mov.u16 	%rs1281, %rs421;
	mov.u16 	%rs1282, %rs420;
	mov.u16 	%rs1283, %rs419;
	mov.u16 	%rs1284, %rs418;
$L__BB0_50:
	mov.u64 	%rd255, S;
	add.s64 	%rd256, %rd255, %rd1047;
	ld.global.u8 	%rs809, [%rd256];
	xor.b16  	%rs1348, %rs1348, %rs809;
	cvt.u64.u16 	%rd257, %rs1348;
	and.b64  	%rd258, %rd257, 255;
	add.s64 	%rd259, %rd255, %rd258;
	ld.global.u8 	%rs810, [%rd259];
	xor.b16  	%rs1347, %rs1347, %rs810;
	cvt.u64.u16 	%rd260, %rs1347;
	and.b64  	%rd261, %rd260, 255;
	add.s64 	%rd262, %rd255, %rd261;
	ld.global.u8 	%rs811, [%rd262];
	xor.b16  	%rs1346, %rs1346, %rs811;
	cvt.u64.u16 	%rd263, %rs1346;
	and.b64  	%rd264, %rd263, 255;
	add.s64 	%rd265, %rd255, %rd264;
	ld.global.u8 	%rs812, [%rd265];
	xor.b16  	%rs1345, %rs1345, %rs812;
	cvt.u64.u16 	%rd266, %rs1345;
	and.b64  	%rd267, %rd266, 255;
	add.s64 	%rd268, %rd255, %rd267;
	ld.global.u8 	%rs813, [%rd268];
	xor.b16  	%rs1344, %rs1344, %rs813;
	cvt.u64.u16 	%rd269, %rs1344;
	and.b64  	%rd270, %rd269, 255;
	add.s64 	%rd271, %rd255, %rd270;
	ld.global.u8 	%rs814, [%rd271];
	xor.b16  	%rs1343, %rs1343, %rs814;
	cvt.u64.u16 	%rd272, %rs1343;
	and.b64  	%rd273, %rd272, 255;
	add.s64 	%rd274, %rd255, %rd273;
	ld.global.u8 	%rs815, [%rd274];
	xor.b16  	%rs1342, %rs1342, %rs815;
	cvt.u64.u16 	%rd275, %rs1342;
	and.b64  	%rd276, %rd275, 255;
	add.s64 	%rd277, %rd255, %rd276;
	ld.global.u8 	%rs816, [%rd277];
	xor.b16  	%rs1341, %rs1341, %rs816;
	cvt.u64.u16 	%rd278, %rs1341;
	and.b64  	%rd279, %rd278, 255;
	add.s64 	%rd280, %rd255, %rd279;
	ld.global.u8 	%rs817, [%rd280];
	xor.b16  	%rs1340, %rs1340, %rs817;
	cvt.u64.u16 	%rd281, %rs1340;
	and.b64  	%rd282, %rd281, 255;
	add.s64 	%rd283, %rd255, %rd282;
	ld.global.u8 	%rs818, [%rd283];
	xor.b16  	%rs1339, %rs1339, %rs818;
	cvt.u64.u16 	%rd284, %rs1339;
	and.b64  	%rd285, %rd284, 255;
	add.s64 	%rd286, %rd255, %rd285;
	ld.global.u8 	%rs819, [%rd286];
	xor.b16  	%rs1338, %rs1338, %rs819;
	cvt.u64.u16 	%rd287, %rs1338;
	and.b64  	%rd288, %rd287, 255;
	add.s64 	%rd289, %rd255, %rd288;
	ld.global.u8 	%rs820, [%rd289];
	xor.b16  	%rs1337, %rs1337, %rs820;
	cvt.u64.u16 	%rd290, %rs1337;
	and.b64  	%rd291, %rd290, 255;
	add.s64 	%rd292, %rd255, %rd291;
	ld.global.u8 	%rs821, [%rd292];
	xor.b16  	%rs1336, %rs1336, %rs821;
	cvt.u64.u16 	%rd293, %rs1336;
	and.b64  	%rd294, %rd293, 255;
	add.s64 	%rd295, %rd255, %rd294;
	ld.global.u8 	%rs822, [%rd295];
	xor.b16  	%rs1335, %rs1335, %rs822;
	cvt.u64.u16 	%rd296, %rs1335;
	and.b64  	%rd297, %rd296, 255;
	add.s64 	%rd298, %rd255, %rd297;
	ld.global.u8 	%rs823, [%rd298];
	xor.b16  	%rs1334, %rs1334, %rs823;
	cvt.u64.u16 	%rd299, %rs1334;
	and.b64  	%rd300, %rd299, 255;
	add.s64 	%rd301, %rd255, %rd300;
	ld.global.u8 	%rs824, [%rd301];
	xor.b16  	%rs1333, %rs1333, %rs824;
	cvt.u64.u16 	%rd302, %rs1333;
	and.b64  	%rd303, %rd302, 255;
	add.s64 	%rd304, %rd255, %rd303;
	ld.global.u8 	%rs825, [%rd304];
	xor.b16  	%rs1284, %rs1284, %rs825;
	cvt.u64.u16 	%rd305, %rs1284;
	and.b64  	%rd306, %rd305, 255;
	add.s64 	%rd307, %rd255, %rd306;
	ld.global.u8 	%rs826, [%rd307];
	xor.b16  	%rs1283, %rs1283, %rs826;
	cvt.u64.u16 	%rd308, %rs1283;
	and.b64  	%rd309, %rd308, 255;
	add.s64 	%rd310, %rd255, %rd309;
	ld.global.u8 	%rs827, [%rd310];
	xor.b16  	%rs1282, %rs1282, %rs827;
	cvt.u64.u16 	%rd311, %rs1282;
	and.b64  	%rd312, %rd311, 255;
	add.s64 	%rd313, %rd255, %rd312;
	ld.global.u8 	%rs828, [%rd313];
	xor.b16  	%rs1281, %rs1281, %rs828;
	cvt.u64.u16 	%rd314, %rs1281;
	and.b64  	%rd315, %rd314, 255;
	add.s64 	%rd316, %rd255, %rd315;
	ld.global.u8 	%rs829, [%rd316];
	xor.b16  	%rs1280, %rs1280, %rs829;
	cvt.u64.u16 	%rd317, %rs1280;
	and.b64  	%rd318, %rd317, 255;
	add.s64 	%rd319, %rd255, %rd318;
	ld.global.u8 	%rs830, [%rd319];
	xor.b16  	%rs1279, %rs1279, %rs830;
	cvt.u64.u16 	%rd320, %rs1279;
	and.b64  	%rd321, %rd320, 255;
	add.s64 	%rd322, %rd255, %rd321;
	ld.global.u8 	%rs831, [%rd322];
	xor.b16  	%rs1278, %rs1278, %rs831;
	cvt.u64.u16 	%rd323, %rs1278;
	and.b64  	%rd324, %rd323, 255;
	add.s64 	%rd325, %rd255, %rd324;
	ld.global.u8 	%rs832, [%rd325];
	xor.b16  	%rs1277, %rs1277, %rs832;
	cvt.u64.u16 	%rd326, %rs1277;
	and.b64  	%rd327, %rd326, 255;
	add.s64 	%rd328, %rd255, %rd327;
	ld.global.u8 	%rs833, [%rd328];
	xor.b16  	%rs1276, %rs1276, %rs833;
	cvt.u64.u16 	%rd329, %rs1276;
	and.b64  	%rd330, %rd329, 255;
	add.s64 	%rd331, %rd255, %rd330;
	ld.global.u8 	%rs834, [%rd331];
	xor.b16  	%rs1275, %rs1275, %rs834;
	cvt.u64.u16 	%rd332, %rs1275;
	and.b64  	%rd333, %rd332, 255;
	add.s64 	%rd334, %rd255, %rd333;
	ld.global.u8 	%rs835, [%rd334];
	xor.b16  	%rs1274, %rs1274, %rs835;
	cvt.u64.u16 	%rd335, %rs1274;
	and.b64  	%rd336, %rd335, 255;
	add.s64 	%rd337, %rd255, %rd336;
	ld.global.u8 	%rs836, [%rd337];
	xor.b16  	%rs1273, %rs1273, %rs836;
	cvt.u64.u16 	%rd338, %rs1273;
	and.b64  	%rd339, %rd338, 255;
	add.s64 	%rd340, %rd255, %rd339;
	ld.global.u8 	%rs837, [%rd340];
	xor.b16  	%rs1272, %rs1272, %rs837;
	cvt.u64.u16 	%rd341, %rs1272;
	and.b64  	%rd342, %rd341, 255;
	add.s64 	%rd343, %rd255, %rd342;
	ld.global.u8 	%rs838, [%rd343];
	xor.b16  	%rs1271, %rs1271, %rs838;
	cvt.u64.u16 	%rd344, %rs1271;
	and.b64  	%rd345, %rd344, 255;
	add.s64 	%rd346, %rd255, %rd345;
	ld.global.u8 	%rs839, [%rd346];
	xor.b16  	%rs1270, %rs1270, %rs839;
	cvt.u64.u16 	%rd347, %rs1270;
	and.b64  	%rd348, %rd347, 255;
	add.s64 	%rd349, %rd255, %rd348;
	ld.global.u8 	%rs840, [%rd349];
	xor.b16  	%rs1269, %rs1269, %rs840;
	cvt.u64.u16 	%rd350, %rs1269;
	and.b64  	%rd351, %rd350, 255;
	add.s64 	%rd352, %rd255, %rd351;
	ld.global.u8 	%rs841, [%rd352];
	xor.b16  	%rs1268, %rs1268, %rs841;
	cvt.u64.u16 	%rd353, %rs1268;
	and.b64  	%rd354, %rd353, 255;
	add.s64 	%rd355, %rd255, %rd354;
	ld.global.u8 	%rs842, [%rd355];
	xor.b16  	%rs1267, %rs1267, %rs842;
	cvt.u64.u16 	%rd356, %rs1267;
	and.b64  	%rd357, %rd356, 255;
	add.s64 	%rd358, %rd255, %rd357;
	ld.global.u8 	%rs843, [%rd358];
	xor.b16  	%rs1266, %rs1266, %rs843;
	cvt.u64.u16 	%rd359, %rs1266;
	and.b64  	%rd360, %rd359, 255;
	add.s64 	%rd361, %rd255, %rd360;
	ld.global.u8 	%rs844, [%rd361];
	xor.b16  	%rs1265, %rs1265, %rs844;
	cvt.u64.u16 	%rd362, %rs1265;
	and.b64  	%rd363, %rd362, 255;
	add.s64 	%rd364, %rd255, %rd363;
	ld.global.u8 	%rs845, [%rd364];
	xor.b16  	%rs1264, %rs1264, %rs845;
	cvt.u64.u16 	%rd365, %rs1264;
	and.b64  	%rd366, %rd365, 255;
	add.s64 	%rd367, %rd255, %rd366;
	ld.global.u8 	%rs846, [%rd367];
	xor.b16  	%rs1263, %rs1263, %rs846;
	cvt.u64.u16 	%rd368, %rs1263;
	and.b64  	%rd369, %rd368, 255;
	add.s64 	%rd370, %rd255, %rd369;
	ld.global.u8 	%rs847, [%rd370];
	xor.b16  	%rs1262, %rs1262, %rs847;
	cvt.u64.u16 	%rd371, %rs1262;
	and.b64  	%rd372, %rd371, 255;
	add.s64 	%rd373, %rd255, %rd372;
	ld.global.u8 	%rs848, [%rd373];
	xor.b16  	%rs1261, %rs1261, %rs848;
	cvt.u64.u16 	%rd374, %rs1261;
	and.b64  	%rd375, %rd374, 255;
	add.s64 	%rd376, %rd255, %rd375;
	ld.global.u8 	%rs849, [%rd376];
	xor.b16  	%rs1260, %rs1260, %rs849;
	cvt.u64.u16 	%rd377, %rs1260;
	and.b64  	%rd378, %rd377, 255;
	add.s64 	%rd379, %rd255, %rd378;
	ld.global.u8 	%rs850, [%rd379];
	xor.b16  	%rs1259, %rs1259, %rs850;
	cvt.u64.u16 	%rd380, %rs1259;
	and.b64  	%rd381, %rd380, 255;
	add.s64 	%rd382, %rd255, %rd381;
	ld.global.u8 	%rs851, [%rd382];
	xor.b16  	%rs1258, %rs1258, %rs851;
	cvt.u64.u16 	%rd383, %rs1258;
	and.b64  	%rd384, %rd383, 255;
	add.s64 	%rd385, %rd255, %rd384;
	ld.global.u8 	%rs852, [%rd385];
	xor.b16  	%rs1257, %rs1257, %rs852;
	cvt.u64.u16 	%rd386, %rs1257;
	and.b64  	%rd387, %rd386, 255;
	add.s64 	%rd388, %rd255, %rd387;
	ld.global.u8 	%rs853, [%rd388];
	xor.b16  	%rs1256, %rs1256, %rs853;
	cvt.u64.u16 	%rd389, %rs1256;
	and.b64  	%rd390, %rd389, 255;
	add.s64 	%rd391, %rd255, %rd390;
	ld.global.u8 	%rs854, [%rd391];
	xor.b16  	%rs1255, %rs1255, %rs854;
	cvt.u64.u16 	%rd392, %rs1255;
	and.b64  	%rd393, %rd392, 255;
	add.s64 	%rd394, %rd255, %rd393;
	ld.global.u8 	%rs855, [%rd394];
	xor.b16  	%rs1254, %rs1254, %rs855;
	cvt.u64.u16 	%rd395, %rs1254;
	and.b64  	%rd396, %rd395, 255;
	add.s64 	%rd397, %rd255, %rd396;
	ld.global.u8 	%rs856, [%rd397];
	xor.b16  	%rs1253, %rs1253, %rs856;
	cvt.u16.u32 	%rs857, %r817;
	add.s16 	%rs858, %rs1253, %rs857;
	cvt.u64.u16 	%rd398, %rs858;
	and.b64  	%rd1047, %rd398, 255;
	add.s32 	%r817, %r817, 1;
	setp.ne.s32 	%p26, %r817, 18;
	@%p26 bra 	$L__BB0_50;
	cvt.u32.u16 	%r304, %rs1345;
	cvt.u32.u16 	%r305, %rs1346;
	prmt.b32 	%r306, %r305, %r304, 0x3340U;
	cvt.u32.u16 	%r307, %rs1347;
	cvt.u32.u16 	%r308, %rs1348;
	prmt.b32 	%r309, %r308, %r307, 0x3340U;
	prmt.b32 	%r310, %r309, %r306, 0x5410U;
	st.local.u32 	[%rd1+32], %r310;
	cvt.u32.u16 	%r311, %rs1341;
	cvt.u32.u16 	%r312, %rs1342;
	prmt.b32 	%r313, %r312, %r311, 0x3340U;
	cvt.u32.u16 	%r314, %rs1343;
	cvt.u32.u16 	%r315, %rs1344;
	prmt.b32 	%r316, %r315, %r314, 0x3340U;
	prmt.b32 	%r317, %r316, %r313, 0x5410U;
	st.local.u32 	[%rd1+36], %r317;
	cvt.u32.u16 	%r318, %rs1337;
	cvt.u32.u16 	%r319, %rs1338;
	prmt.b32 	%r320, %r319, %r318, 0x3340U;
	cvt.u32.u16 	%r321, %rs1339;
	cvt.u32.u16 	%r322, %rs1340;
	prmt.b32 	%r323, %r322, %r321, 0x3340U;
	prmt.b32 	%r324, %r323, %r320, 0x5410U;
	st.local.u32 	[%rd1+40], %r324;
	cvt.u32.u16 	%r325, %rs1333;
	cvt.u32.u16 	%r326, %rs1334;
	prmt.b32 	%r327, %r326, %r325, 0x3340U;
	cvt.u32.u16 	%r328, %rs1335;
	cvt.u32.u16 	%r329, %rs1336;
	prmt.b32 	%r330, %r329, %r328, 0x3340U;
	prmt.b32 	%r331, %r330, %r327, 0x5410U;
	st.local.u32 	[%rd1+44], %r331;
	cvt.u32.u16 	%r332, %rs1269;
	cvt.u32.u16 	%r333, %rs1270;
	prmt.b32 	%r334, %r333, %r332, 0x3340U;
	cvt.u32.u16 	%r335, %rs1271;
	cvt.u32.u16 	%r336, %rs1272;
	prmt.b32 	%r337, %r336, %r335, 0x3340U;
	prmt.b32 	%r338, %r337, %r334, 0x5410U;
	st.local.u32 	[%rd1+60], %r338;
	cvt.u32.u16 	%r339, %rs1257;
	cvt.u32.u16 	%r340, %rs1258;
	prmt.b32 	%r341, %r340, %r339, 0x3340U;
	cvt.u32.u16 	%r342, %rs1259;
	cvt.u32.u16 	%r343, %rs1260;
	prmt.b32 	%r344, %r343, %r342, 0x3340U;
	prmt.b32 	%r345, %r344, %r341, 0x5410U;
	st.local.u32 	[%rd1+72], %r345;
	cvt.u32.u16 	%r346, %rs1253;
	cvt.u32.u16 	%r347, %rs1254;
	prmt.b32 	%r348, %r347, %r346, 0x3340U;
	cvt.u32.u16 	%r349, %rs1255;
	cvt.u32.u16 	%r350, %rs1256;
	prmt.b32 	%r351, %r350, %r349, 0x3340U;
	prmt.b32 	%r352, %r351, %r348, 0x5410U;
	st.local.u32 	[%rd1+76], %r352;
	ld.local.u8 	%rs859, [%rd1+15];
	xor.b16  	%rs860, %rs418, %rs859;
	cvt.u64.u16 	%rd400, %rs860;
	and.b64  	%rd401, %rd400, 255;
	add.s64 	%rd403, %rd255, %rd401;
	ld.global.u8 	%rs562, [%rd403];
	xor.b16  	%rs861, %rs419, %rs562;
	cvt.u64.u16 	%rd404, %rs861;
	and.b64  	%rd405, %rd404, 255;
	add.s64 	%rd406, %rd255, %rd405;
	ld.global.u8 	%rs563, [%rd406];
	xor.b16  	%rs862, %rs420, %rs563;
	cvt.u64.u16 	%rd407, %rs862;
	and.b64  	%rd408, %rd407, 255;
	add.s64 	%rd409, %rd255, %rd408;
	ld.global.u8 	%rs564, [%rd409];
	xor.b16  	%rs863, %rs421, %rs564;
	cvt.u64.u16 	%rd410, %rs863;
	and.b64  	%rd411, %rd410, 255;
	add.s64 	%rd412, %rd255, %rd411;
	ld.global.u8 	%rs565, [%rd412];
	cvt.u32.u16 	%r353, %rs562;
	cvt.u32.u16 	%r354, %rs563;
	prmt.b32 	%r355, %r353, %r354, 0x3340U;
	cvt.u32.u16 	%r356, %rs564;
	cvt.u32.u16 	%r357, %rs565;
	prmt.b32 	%r358, %r356, %r357, 0x3340U;
	prmt.b32 	%r359, %r355, %r358, 0x5410U;
	st.local.u32 	[%rd1], %r359;
	xor.b16  	%rs864, %rs430, %rs565;
	cvt.u64.u16 	%rd413, %rs864;
	and.b64  	%rd414, %rd413, 255;
	add.s64 	%rd415, %rd255, %rd414;
	ld.global.u8 	%rs566, [%rd415];
	xor.b16  	%rs865, %rs431, %rs566;
	cvt.u64.u16 	%rd416, %rs865;
	and.b64  	%rd417, %rd416, 255;
	add.s64 	%rd418, %rd255, %rd417;
	ld.global.u8 	%rs567, [%rd418];
	xor.b16  	%rs866, %rs432, %rs567;
	cvt.u64.u16 	%rd419, %rs866;
	and.b64  	%rd420, %rd419, 255;
	add.s64 	%rd421, %rd255, %rd420;
	ld.global.u8 	%rs568, [%rd421];
	xor.b16  	%rs867, %rs433, %rs568;
	cvt.u64.u16 	%rd422, %rs867;
	and.b64  	%rd423, %rd422, 255;
	add.s64 	%rd424, %rd255, %rd423;
	ld.global.u8 	%rs569, [%rd424];
	cvt.u32.u16 	%r360, %rs566;
	cvt.u32.u16 	%r361, %rs567;
	prmt.b32 	%r362, %r360, %r361, 0x3340U;
	cvt.u32.u16 	%r363, %rs568;
	cvt.u32.u16 	%r364, %rs569;
	prmt.b32 	%r365, %r363, %r364, 0x3340U;
	prmt.b32 	%r366, %r362, %r365, 0x5410U;
	st.local.u32 	[%rd1+4], %r366;
	xor.b16  	%rs868, %rs442, %rs569;
	cvt.u64.u16 	%rd425, %rs868;
	and.b64  	%rd426, %rd425, 255;
	add.s64 	%rd427, %rd255, %rd426;
	ld.global.u8 	%rs570, [%rd427];
	xor.b16  	%rs869, %rs443, %rs570;
	cvt.u64.u16 	%rd428, %rs869;
	and.b64  	%rd429, %rd428, 255;
	add.s64 	%rd430, %rd255, %rd429;
	ld.global.u8 	%rs571, [%rd430];
	xor.b16  	%rs870, %rs444, %rs571;
	cvt.u64.u16 	%rd431, %rs870;
	and.b64  	%rd432, %rd431, 255;
	add.s64 	%rd433, %rd255, %rd432;
	ld.global.u8 	%rs572, [%rd433];
	xor.b16  	%rs871, %rs445, %rs572;
	cvt.u64.u16 	%rd434, %rs871;
	and.b64  	%rd435, %rd434, 255;
	add.s64 	%rd436, %rd255, %rd435;
	ld.global.u8 	%rs573, [%rd436];
	cvt.u32.u16 	%r367, %rs570;
	cvt.u32.u16 	%r368, %rs571;
	prmt.b32 	%r369, %r367, %r368, 0x3340U;
	prmt.b32 	%r373, %r369, %r370, 0x5410U;
	cvt.u32.u16 	%r374, %rs572;
	bfi.b32 	%r375, %r374, %r373, 16, 8;
	cvt.u32.u16 	%r376, %rs573;
	bfi.b32 	%r377, %r376, %r375, 24, 8;
	st.local.u32 	[%rd1+8], %r377;
	xor.b16  	%rs872, %rs454, %rs573;
	cvt.u64.u16 	%rd437, %rs872;
	and.b64  	%rd438, %rd437, 255;
	add.s64 	%rd439, %rd255, %rd438;
	ld.global.u8 	%rs574, [%rd439];
	xor.b16  	%rs873, %rs455, %rs574;
	cvt.u64.u16 	%rd440, %rs873;
	and.b64  	%rd441, %rd440, 255;
	add.s64 	%rd442, %rd255, %rd441;
	ld.global.u8 	%rs575, [%rd442];
	xor.b16  	%rs874, %rs456, %rs575;
	cvt.u64.u16 	%rd443, %rs874;
	and.b64  	%rd444, %rd443, 255;
	add.s64 	%rd445, %rd255, %rd444;
	ld.global.u8 	%rs576, [%rd445];
	xor.b16  	%rs875, %rs457, %rs576;
	cvt.u64.u16 	%rd446, %rs875;
	and.b64  	%rd447, %rd446, 255;
	add.s64 	%rd448, %rd255, %rd447;
	ld.global.u8 	%rs577, [%rd448];
	cvt.u32.u16 	%r378, %rs574;
	cvt.u32.u16 	%r379, %rs575;
	prmt.b32 	%r380, %r378, %r379, 0x3340U;
	cvt.u32.u16 	%r381, %rs576;
	cvt.u32.u16 	%r382, %rs577;
	prmt.b32 	%r383, %r381, %r382, 0x3340U;
	prmt.b32 	%r384, %r380, %r383, 0x5410U;
	st.local.u32 	[%rd1+12], %r384;
	xor.b16  	%rs1316, %rs1348, %rs562;
	xor.b16  	%rs1315, %rs1347, %rs563;
	xor.b16  	%rs1314, %rs1346, %rs564;
	st.local.u32 	[%rd1+48], %r359;
	xor.b16  	%rs1313, %rs1345, %rs565;
	cvt.u32.u16 	%r385, %rs1316;
	cvt.u32.u16 	%r386, %rs1315;
	prmt.b32 	%r387, %r385, %r386, 0x3340U;
	cvt.u32.u16 	%r388, %rs1314;
	cvt.u32.u16 	%r389, %rs1313;
	prmt.b32 	%r390, %r388, %r389, 0x3340U;
	prmt.b32 	%r391, %r387, %r390, 0x5410U;
	st.local.u32 	[%rd1+64], %r391;
	xor.b16  	%rs1312, %rs1344, %rs566;
	xor.b16  	%rs1311, %rs1343, %rs567;
	xor.b16  	%rs1310, %rs1342, %rs568;
	st.local.u32 	[%rd1+52], %r366;
	xor.b16  	%rs1309, %rs1341, %rs569;
	cvt.u32.u16 	%r392, %rs1312;
	cvt.u32.u16 	%r393, %rs1311;
	prmt.b32 	%r394, %r392, %r393, 0x3340U;
	cvt.u32.u16 	%r395, %rs1310;
	cvt.u32.u16 	%r396, %rs1309;
	prmt.b32 	%r397, %r395, %r396, 0x3340U;
	prmt.b32 	%r398, %r394, %r397, 0x5410U;
	st.local.u32 	[%rd1+68], %r398;
	xor.b16  	%rs1308, %rs1340, %rs570;
	cvt.u32.u16 	%r399, %rs1274;
	bfi.b32 	%r400, %r399, %r373, 16, 8;
	cvt.u32.u16 	%r401, %rs1273;
	bfi.b32 	%r402, %r401, %r400, 24, 8;
	st.local.u32 	[%rd1+56], %r402;
	xor.b16  	%rs1307, %rs1339, %rs571;
	xor.b16  	%rs1306, %rs1338, %rs572;
	xor.b16  	%rs1305, %rs1337, %rs573;
	xor.b16  	%rs1304, %rs1336, %rs574;
	xor.b16  	%rs1303, %rs1335, %rs575;
	xor.b16  	%rs1302, %rs1334, %rs576;
	xor.b16  	%rs1301, %rs1333, %rs577;
	mov.b32 	%r818, 0;
	mov.b64 	%rd1048, 0;
	mov.u16 	%rs1317, %rs577;
	mov.u16 	%rs1318, %rs576;
	mov.u16 	%rs1319, %rs575;
	mov.u16 	%rs1320, %rs574;
	mov.u16 	%rs1321, %rs573;
	mov.u16 	%rs1322, %rs572;
	mov.u16 	%rs1323, %rs571;
	mov.u16 	%rs1324, %rs570;
	mov.u16 	%rs1325, %rs569;
	mov.u16 	%rs1326, %rs568;
	mov.u16 	%rs1327, %rs567;
	mov.u16 	%rs1328, %rs566;
	mov.u16 	%rs1329, %rs565;
	mov.u16 	%rs1330, %rs564;
	mov.u16 	%rs1331, %rs563;
	mov.u16 	%rs1332, %rs562;
$L__BB0_52:
	mov.u64 	%rd449, S;
	add.s64 	%rd450, %rd449, %rd1048;
	ld.global.u8 	%rs876, [%rd450];
	xor.b16  	%rs1348, %rs1348, %rs876;
	cvt.u64.u16 	%rd451, %rs1348;
	and.b64  	%rd452, %rd451, 255;
	add.s64 	%rd453, %rd449, %rd452;
	ld.global.u8 	%rs877, [%rd453];
	xor.b16  	%rs1347, %rs1347, %rs877;
	cvt.u64.u16 	%rd454, %rs1347;
	and.b64  	%rd455, %rd454, 255;
	add.s64 	%rd456, %rd449, %rd455;
	ld.global.u8 	%rs878, [%rd456];
	xor.b16  	%rs1346, %rs1346, %rs878;
	cvt.u64.u16 	%rd457, %rs1346;
	and.b64  	%rd458, %rd457, 255;
	add.s64 	%rd459, %rd449, %rd458;
	ld.global.u8 	%rs879, [%rd459];
	xor.b16  	%rs1345, %rs1345, %rs879;
	cvt.u64.u16 	%rd460, %rs1345;
	and.b64  	%rd461, %rd460, 255;
	add.s64 	%rd462, %rd449, %rd461;
	ld.global.u8 	%rs880, [%rd462];
	xor.b16  	%rs1344, %rs1344, %rs880;
	cvt.u64.u16 	%rd463, %rs1344;
	and.b64  	%rd464, %rd463, 255;
	add.s64 	%rd465, %rd449, %rd464;
	ld.global.u8 	%rs881, [%rd465];
	xor.b16  	%rs1343, %rs1343, %rs881;
	cvt.u64.u16 	%rd466, %rs1343;
	and.b64  	%rd467, %rd466, 255;
	add.s64 	%rd468, %rd449, %rd467;
	ld.global.u8 	%rs882, [%rd468];
	xor.b16  	%rs1342, %rs1342, %rs882;
	cvt.u64.u16 	%rd469, %rs1342;
	and.b64  	%rd470, %rd469, 255;
	add.s64 	%rd471, %rd449, %rd470;
	ld.global.u8 	%rs883, [%rd471];
	xor.b16  	%rs1341, %rs1341, %rs883;
	cvt.u64.u16 	%rd472, %rs1341;
	and.b64  	%rd473, %rd472, 255;
	add.s64 	%rd474, %rd449, %rd473;
	ld.global.u8 	%rs884, [%rd474];
	xor.b16  	%rs1340, %rs1340, %rs884;
	cvt.u64.u16 	%rd475, %rs1340;
	and.b64  	%rd476, %rd475, 255;
	add.s64 	%rd477, %rd449, %rd476;
	ld.global.u8 	%rs885, [%rd477];
	xor.b16  	%rs1339, %rs1339, %rs885;
	cvt.u64.u16 	%rd478, %rs1339;
	and.b64  	%rd479, %rd478, 255;
	add.s64 	%rd480, %rd449, %rd479;
	ld.global.u8 	%rs886, [%rd480];
	xor.b16  	%rs1338, %rs1338, %rs886;
	cvt.u64.u16 	%rd481, %rs1338;
	and.b64  	%rd482, %rd481, 255;
	add.s64 	%rd483, %rd449, %rd482;
	ld.global.u8 	%rs887, [%rd483];
	xor.b16  	%rs1337, %rs1337, %rs887;
	cvt.u64.u16 	%rd484, %rs1337;
	and.b64  	%rd485, %rd484, 255;
	add.s64 	%rd486, %rd449, %rd485;
	ld.global.u8 	%rs888, [%rd486];
	xor.b16  	%rs1336, %rs1336, %rs888;
	cvt.u64.u16 	%rd487, %rs1336;
	and.b64  	%rd488, %rd487, 255;
	add.s64 	%rd489, %rd449, %rd488;
	ld.global.u8 	%rs889, [%rd489];
	xor.b16  	%rs1335, %rs1335, %rs889;
	cvt.u64.u16 	%rd490, %rs1335;
	and.b64  	%rd491, %rd490, 255;
	add.s64 	%rd492, %rd449, %rd491;
	ld.global.u8 	%rs890, [%rd492];
	xor.b16  	%rs1334, %rs1334, %rs890;
	cvt.u64.u16 	%rd493, %rs1334;
	and.b64  	%rd494, %rd493, 255;
	add.s64 	%rd495, %rd449, %rd494;
	ld.global.u8 	%rs891, [%rd495];
	xor.b16  	%rs1333, %rs1333, %rs891;
	cvt.u64.u16 	%rd496, %rs1333;
	and.b64  	%rd497, %rd496, 255;
	add.s64 	%rd498, %rd449, %rd497;
	ld.global.u8 	%rs892, [%rd498];
	xor.b16  	%rs1332, %rs1332, %rs892;
	cvt.u64.u16 	%rd499, %rs1332;
	and.b64  	%rd500, %rd499, 255;
	add.s64 	%rd501, %rd449, %rd500;
	ld.global.u8 	%rs893, [%rd501];
	xor.b16  	%rs1331, %rs1331, %rs893;
	cvt.u64.u16 	%rd502, %rs1331;
	and.b64  	%rd503, %rd502, 255;
	add.s64 	%rd504, %rd449, %rd503;
	ld.global.u8 	%rs894, [%rd504];
	xor.b16  	%rs1330, %rs1330, %rs894;
	cvt.u64.u16 	%rd505, %rs1330;
	and.b64  	%rd506, %rd505, 255;
	add.s64 	%rd507, %rd449, %rd506;
	ld.global.u8 	%rs895, [%rd507];
	xor.b16  	%rs1329, %rs1329, %rs895;
	cvt.u64.u16 	%rd508, %rs1329;
	and.b64  	%rd509, %rd508, 255;
	add.s64 	%rd510, %rd449, %rd509;
	ld.global.u8 	%rs896, [%rd510];
	xor.b16  	%rs1328, %rs1328, %rs896;
	cvt.u64.u16 	%rd511, %rs1328;
	and.b64  	%rd512, %rd511, 255;
	add.s64 	%rd513, %rd449, %rd512;
	ld.global.u8 	%rs897, [%rd513];
	xor.b16  	%rs1327, %rs1327, %rs897;
	cvt.u64.u16 	%rd514, %rs1327;
	and.b64  	%rd515, %rd514, 255;
	add.s64 	%rd516, %rd449, %rd515;
	ld.global.u8 	%rs898, [%rd516];
	xor.b16  	%rs1326, %rs1326, %rs898;
	cvt.u64.u16 	%rd517, %rs1326;
	and.b64  	%rd518, %rd517, 255;
	add.s64 	%rd519, %rd449, %rd518;
	ld.global.u8 	%rs899, [%rd519];
	xor.b16  	%rs1325, %rs1325, %rs899;
	cvt.u64.u16 	%rd520, %rs1325;
	and.b64  	%rd521, %rd520, 255;
	add.s64 	%rd522, %rd449, %rd521;
	ld.global.u8 	%rs900, [%rd522];
	xor.b16  	%rs1324, %rs1324, %rs900;
	cvt.u64.u16 	%rd523, %rs1324;
	and.b64  	%rd524, %rd523, 255;
	add.s64 	%rd525, %rd449, %rd524;
	ld.global.u8 	%rs901, [%rd525];
	xor.b16  	%rs1323, %rs1323, %rs901;
	cvt.u64.u16 	%rd526, %rs1323;
	and.b64  	%rd527, %rd526, 255;
	add.s64 	%rd528, %rd449, %rd527;
	ld.global.u8 	%rs902, [%rd528];
	xor.b16  	%rs1322, %rs1322, %rs902;
	cvt.u64.u16 	%rd529, %rs1322;
	and.b64  	%rd530, %rd529, 255;
	add.s64 	%rd531, %rd449, %rd530;
	ld.global.u8 	%rs903, [%rd531];
	xor.b16  	%rs1321, %rs1321, %rs903;
	cvt.u64.u16 	%rd532, %rs1321;
	and.b64  	%rd533, %rd532, 255;
	add.s64 	%rd534, %rd449, %rd533;
	ld.global.u8 	%rs904, [%rd534];
	xor.b16  	%rs1320, %rs1320, %rs904;
	cvt.u64.u16 	%rd535, %rs1320;
	and.b64  	%rd536, %rd535, 255;
	add.s64 	%rd537, %rd449, %rd536;
	ld.global.u8 	%rs905, [%rd537];
	xor.b16  	%rs1319, %rs1319, %rs905;
	cvt.u64.u16 	%rd538, %rs1319;
	and.b64  	%rd539, %rd538, 255;
	add.s64 	%rd540, %rd449, %rd539;
	ld.global.u8 	%rs906, [%rd540];
	xor.b16  	%rs1318, %rs1318, %rs906;
	cvt.u64.u16 	%rd541, %rs1318;
	and.b64  	%rd542, %rd541, 255;
	add.s64 	%rd543, %rd449, %rd542;
	ld.global.u8 	%rs907, [%rd543];
	xor.b16  	%rs1317, %rs1317, %rs907;
	cvt.u64.u16 	%rd544, %rs1317;
	and.b64  	%rd545, %rd544, 255;
	add.s64 	%rd546, %rd449, %rd545;
	ld.global.u8 	%rs908, [%rd546];
	xor.b16  	%rs1316, %rs1316, %rs908;
	cvt.u64.u16 	%rd547, %rs1316;
	and.b64  	%rd548, %rd547, 255;
	add.s64 	%rd549, %rd449, %rd548;
	ld.global.u8 	%rs909, [%rd549];
	xor.b16  	%rs1315, %rs1315, %rs909;
	cvt.u64.u16 	%rd550, %rs1315;
	and.b64  	%rd551, %rd550, 255;
	add.s64 	%rd552, %rd449, %rd551;
	ld.global.u8 	%rs910, [%rd552];
	xor.b16  	%rs1314, %rs1314, %rs910;
	cvt.u64.u16 	%rd553, %rs1314;
	and.b64  	%rd554, %rd553, 255;
	add.s64 	%rd555, %rd449, %rd554;
	ld.global.u8 	%rs911, [%rd555];
	xor.b16  	%rs1313, %rs1313, %rs911;
	cvt.u64.u16 	%rd556, %rs1313;
	and.b64  	%rd557, %rd556, 255;
	add.s64 	%rd558, %rd449, %rd557;
	ld.global.u8 	%rs912, [%rd558];
	xor.b16  	%rs1312, %rs1312, %rs912;
	cvt.u64.u16 	%rd559, %rs1312;
	and.b64  	%rd560, %rd559, 255;
	add.s64 	%rd561, %rd449, %rd560;
	ld.global.u8 	%rs913, [%rd561];
	xor.b16  	%rs1311, %rs1311, %rs913;
	cvt.u64.u16 	%rd562, %rs1311;
	and.b64  	%rd563, %rd562, 255;
	add.s64 	%rd564, %rd449, %rd563;
	ld.global.u8 	%rs914, [%rd564];
	xor.b16  	%rs1310, %rs1310, %rs914;
	cvt.u64.u16 	%rd565, %rs1310;
	and.b64  	%rd566, %rd565, 255;
	add.s64 	%rd567, %rd449, %rd566;
	ld.global.u8 	%rs915, [%rd567];
	xor.b16  	%rs1309, %rs1309, %rs915;
	cvt.u64.u16 	%rd568, %rs1309;
	and.b64  	%rd569, %rd568, 255;
	add.s64 	%rd570, %rd449, %rd569;
	ld.global.u8 	%rs916, [%rd570];
	xor.b16  	%rs1308, %rs1308, %rs916;
	cvt.u64.u16 	%rd571, %rs1308;
	and.b64  	%rd572, %rd571, 255;
	add.s64 	%rd573, %rd449, %rd572;
	ld.global.u8 	%rs917, [%rd573];
	xor.b16  	%rs1307, %rs1307, %rs917;
	cvt.u64.u16 	%rd574, %rs1307;
	and.b64  	%rd575, %rd574, 255;
	add.s64 	%rd576, %rd449, %rd575;
	ld.global.u8 	%rs918, [%rd576];
	xor.b16  	%rs1306, %rs1306, %rs918;
	cvt.u64.u16 	%rd577, %rs1306;
	and.b64  	%rd578, %rd577, 255;
	add.s64 	%rd579, %rd449, %rd578;
	ld.global.u8 	%rs919, [%rd579];
	xor.b16  	%rs1305, %rs1305, %rs919;
	cvt.u64.u16 	%rd580, %rs1305;
	and.b64  	%rd581, %rd580, 255;
	add.s64 	%rd582, %rd449, %rd581;
	ld.global.u8 	%rs920, [%rd582];
	xor.b16  	%rs1304, %rs1304, %rs920;
	cvt.u64.u16 	%rd583, %rs1304;
	and.b64  	%rd584, %rd583, 255;
	add.s64 	%rd585, %rd449, %rd584;
	ld.global.u8 	%rs921, [%rd585];
	xor.b16  	%rs1303, %rs1303, %rs921;
	cvt.u64.u16 	%rd586, %rs1303;
	and.b64  	%rd587, %rd586, 255;
	add.s64 	%rd588, %rd449, %rd587;
	ld.global.u8 	%rs922, [%rd588];
	xor.b16  	%rs1302, %rs1302, %rs922;
	cvt.u64.u16 	%rd589, %rs1302;
	and.b64  	%rd590, %rd589, 255;
	add.s64 	%rd591, %rd449, %rd590;
	ld.global.u8 	%rs923, [%rd591];
	xor.b16  	%rs1301, %rs1301, %rs923;
	cvt.u16.u32 	%rs924, %r818;
	add.s16 	%rs925, %rs1301, %rs924;
	cvt.u64.u16 	%rd592, %rs925;
	and.b64  	%rd1048, %rd592, 255;
	add.s32 	%r818, %r818, 1;
	setp.ne.s32 	%p27, %r818, 18;
	@%p27 bra 	$L__BB0_52;
	cvt.u32.u16 	%r403, %rs1345;
	cvt.u32.u16 	%r404, %rs1346;
	prmt.b32 	%r405, %r404, %r403, 0x3340U;
	cvt.u32.u16 	%r406, %rs1347;
	cvt.u32.u16 	%r407, %rs1348;
	prmt.b32 	%r408, %r407, %r406, 0x3340U;
	prmt.b32 	%r409, %r408, %r405, 0x5410U;
	st.local.u32 	[%rd1+32], %r409;
	cvt.u32.u16 	%r410, %rs1341;
	cvt.u32.u16 	%r411, %rs1342;
	prmt.b32 	%r412, %r411, %r410, 0x3340U;
	cvt.u32.u16 	%r413, %rs1343;
	cvt.u32.u16 	%r414, %rs1344;
	prmt.b32 	%r415, %r414, %r413, 0x3340U;
	prmt.b32 	%r416, %r415, %r412, 0x5410U;
	st.local.u32 	[%rd1+36], %r416;
	cvt.u32.u16 	%r417, %rs1337;
	cvt.u32.u16 	%r418, %rs1338;
	prmt.b32 	%r419, %r418, %r417, 0x3340U;
	cvt.u32.u16 	%r420, %rs1339;
	cvt.u32.u16 	%r421, %rs1340;
	prmt.b32 	%r422, %r421, %r420, 0x3340U;
	prmt.b32 	%r423, %r422, %r419, 0x5410U;
	st.local.u32 	[%rd1+40], %r423;
	cvt.u32.u16 	%r424, %rs1333;
	cvt.u32.u16 	%r425, %rs1334;
	prmt.b32 	%r426, %r425, %r424, 0x3340U;
	cvt.u32.u16 	%r427, %rs1335;
	cvt.u32.u16 	%r428, %rs1336;
	prmt.b32 	%r429, %r428, %r427, 0x3340U;
	prmt.b32 	%r430, %r429, %r426, 0x5410U;
	st.local.u32 	[%rd1+44], %r430;
	cvt.u32.u16 	%r431, %rs1329;
	cvt.u32.u16 	%r432, %rs1330;
	prmt.b32 	%r433, %r432, %r431, 0x3340U;
	cvt.u32.u16 	%r434, %rs1331;
	cvt.u32.u16 	%r435, %rs1332;
	prmt.b32 	%r436, %r435, %r434, 0x3340U;
	prmt.b32 	%r437, %r436, %r433, 0x5410U;
	st.local.u32 	[%rd1+48], %r437;
	cvt.u32.u16 	%r438, %rs1325;
	cvt.u32.u16 	%r439, %rs1326;
	prmt.b32 	%r440, %r439, %r438, 0x3340U;
	cvt.u32.u16 	%r441, %rs1327;
	cvt.u32.u16 	%r442, %rs1328;
	prmt.b32 	%r443, %r442, %r441, 0x3340U;
	prmt.b32 	%r444, %r443, %r440, 0x5410U;
	st.local.u32 	[%rd1+52], %r444;
	cvt.u32.u16 	%r445, %rs1321;
	cvt.u32.u16 	%r446, %rs1322;
	prmt.b32 	%r447, %r446, %r445, 0x3340U;
	cvt.u32.u16 	%r448, %rs1323;
	cvt.u32.u16 	%r449, %rs1324;
	prmt.b32 	%r450, %r449, %r448, 0x3340U;
	prmt.b32 	%r451, %r450, %r447, 0x5410U;
	st.local.u32 	[%rd1+56], %r451;
	cvt.u32.u16 	%r452, %rs1317;
	cvt.u32.u16 	%r453, %rs1318;
	prmt.b32 	%r454, %r453, %r452, 0x3340U;
	cvt.u32.u16 	%r455, %rs1319;
	cvt.u32.u16 	%r456, %rs1320;
	prmt.b32 	%r457, %r456, %r455, 0x3340U;
	prmt.b32 	%r458, %r457, %r454, 0x5410U;
	st.local.u32 	[%rd1+60], %r458;
	cvt.u32.u16 	%r459, %rs1313;
	cvt.u32.u16 	%r460, %rs1314;
	prmt.b32 	%r461, %r460, %r459, 0x3340U;
	cvt.u32.u16 	%r462, %rs1315;
	cvt.u32.u16 	%r463, %rs1316;
	prmt.b32 	%r464, %r463, %r462, 0x3340U;
	prmt.b32 	%r465, %r464, %r461, 0x5410U;
	st.local.u32 	[%rd1+64], %r465;
	cvt.u32.u16 	%r466, %rs1309;
	cvt.u32.u16 	%r467, %rs1310;
	prmt.b32 	%r468, %r467, %r466, 0x3340U;
	cvt.u32.u16 	%r469, %rs1311;
	cvt.u32.u16 	%r470, %rs1312;
	prmt.b32 	%r471, %r470, %r469, 0x3340U;
	prmt.b32 	%r472, %r471, %r468, 0x5410U;
	st.local.u32 	[%rd1+68], %r472;
	cvt.u32.u16 	%r473, %rs1305;
	cvt.u32.u16 	%r474, %rs1306;
	prmt.b32 	%r475, %r474, %r473, 0x3340U;
	cvt.u32.u16 	%r476, %rs1307;
	cvt.u32.u16 	%r477, %rs1308;
	prmt.b32 	%r478, %r477, %r476, 0x3340U;
	prmt.b32 	%r479, %r478, %r475, 0x5410U;
	st.local.u32 	[%rd1+72], %r479;
	cvt.u32.u16 	%r480, %rs1301;
	cvt.u32.u16 	%r481, %rs1302;
	prmt.b32 	%r482, %r481, %r480, 0x3340U;
	cvt.u32.u16 	%r483, %rs1303;
	cvt.u32.u16 	%r484, %rs1304;
	prmt.b32 	%r485, %r484, %r483, 0x3340U;
	prmt.b32 	%r486, %r485, %r482, 0x5410U;
	st.local.u32 	[%rd1+76], %r486;
	xor.b16  	%rs926, %rs562, %rs577;
	cvt.u64.u16 	%rd593, %rs926;
	and.b64  	%rd594, %rd593, 255;
	add.s64 	%rd596, %rd449, %rd594;
	ld.global.u8 	%rs927, [%rd596];
	xor.b16  	%rs928, %rs563, %rs927;
	cvt.u64.u16 	%rd597, %rs928;
	and.b64  	%rd598, %rd597, 255;
	add.s64 	%rd599, %rd449, %rd598;
	ld.global.u8 	%rs929, [%rd599];
	xor.b16  	%rs930, %rs564, %rs929;
	cvt.u64.u16 	%rd600, %rs930;
	and.b64  	%rd601, %rd600, 255;
	add.s64 	%rd602, %rd449, %rd601;
	ld.global.u8 	%rs931, [%rd602];
	xor.b16  	%rs932, %rs565, %rs931;
	cvt.u64.u16 	%rd603, %rs932;
	and.b64  	%rd604, %rd603, 255;
	add.s64 	%rd605, %rd449, %rd604;
	ld.global.u8 	%rs933, [%rd605];
	cvt.u32.u16 	%r487, %rs927;
	cvt.u32.u16 	%r488, %rs929;
	prmt.b32 	%r489, %r487, %r488, 0x3340U;
	cvt.u32.u16 	%r490, %rs931;
	cvt.u32.u16 	%r491, %rs933;
	prmt.b32 	%r492, %r490, %r491, 0x3340U;
	prmt.b32 	%r493, %r489, %r492, 0x5410U;
	st.local.u32 	[%rd1], %r493;
	xor.b16  	%rs934, %rs566, %rs933;
	cvt.u64.u16 	%rd606, %rs934;
	and.b64  	%rd607, %rd606, 255;
	add.s64 	%rd608, %rd449, %rd607;
	ld.global.u8 	%rs935, [%rd608];
	xor.b16  	%rs936, %rs567, %rs935;
	cvt.u64.u16 	%rd609, %rs936;
	and.b64  	%rd610, %rd609, 255;
	add.s64 	%rd611, %rd449, %rd610;
	ld.global.u8 	%rs937, [%rd611];
	xor.b16  	%rs938, %rs568, %rs937;
	cvt.u64.u16 	%rd612, %rs938;
	and.b64  	%rd613, %rd612, 255;
	add.s64 	%rd614, %rd449, %rd613;
	ld.global.u8 	%rs939, [%rd614];
	xor.b16  	%rs940, %rs569, %rs939;
	cvt.u64.u16 	%rd615, %rs940;
	and.b64  	%rd616, %rd615, 255;
	add.s64 	%rd617, %rd449, %rd616;
	ld.global.u8 	%rs941, [%rd617];
	cvt.u32.u16 	%r494, %rs935;
	cvt.u32.u16 	%r495, %rs937;
	prmt.b32 	%r496, %r494, %r495, 0x3340U;
	cvt.u32.u16 	%r497, %rs939;
	cvt.u32.u16 	%r498, %rs941;
	prmt.b32 	%r499, %r497, %r498, 0x3340U;
	prmt.b32 	%r500, %r496, %r499, 0x5410U;
	st.local.u32 	[%rd1+4], %r500;
	xor.b16  	%rs942, %rs570, %rs941;
	cvt.u64.u16 	%rd618, %rs942;
	and.b64  	%rd619, %rd618, 255;
	add.s64 	%rd620, %rd449, %rd619;
	ld.global.u8 	%rs943, [%rd620];
	xor.b16  	%rs944, %rs571, %rs943;
	cvt.u64.u16 	%rd621, %rs944;
	and.b64  	%rd622, %rd621, 255;
	add.s64 	%rd623, %rd449, %rd622;
	ld.global.u8 	%rs945, [%rd623];
	xor.b16  	%rs946, %rs572, %rs945;
	cvt.u64.u16 	%rd624, %rs946;
	and.b64  	%rd625, %rd624, 255;
	add.s64 	%rd626, %rd449, %rd625;
	ld.global.u8 	%rs947, [%rd626];
	xor.b16  	%rs948, %rs573, %rs947;
	cvt.u64.u16 	%rd627, %rs948;
	and.b64  	%rd628, %rd627, 255;
	add.s64 	%rd629, %rd449, %rd628;
	ld.global.u8 	%rs949, [%rd629];
	cvt.u32.u16 	%r501, %rs943;
	cvt.u32.u16 	%r502, %rs945;
	prmt.b32 	%r503, %r501, %r502, 0x3340U;
	cvt.u32.u16 	%r504, %rs947;
	cvt.u32.u16 	%r505, %rs949;
	prmt.b32 	%r506, %r504, %r505, 0x3340U;
	prmt.b32 	%r507, %r503, %r506, 0x5410U;
	st.local.u32 	[%rd1+8], %r507;
	xor.b16  	%rs950, %rs574, %rs949;
	cvt.u64.u16 	%rd630, %rs950;
	and.b64  	%rd631, %rd630, 255;
	add.s64 	%rd632, %rd449, %rd631;
	ld.global.u8 	%rs951, [%rd632];
	xor.b16  	%rs952, %rs575, %rs951;
	cvt.u64.u16 	%rd633, %rs952;
	and.b64  	%rd634, %rd633, 255;
	add.s64 	%rd635, %rd449, %rd634;
	ld.global.u8 	%rs953, [%rd635];
	xor.b16  	%rs954, %rs576, %rs953;
	cvt.u64.u16 	%rd636, %rs954;
	and.b64  	%rd637, %rd636, 255;
	add.s64 	%rd638, %rd449, %rd637;
	ld.global.u8 	%rs955, [%rd638];
	xor.b16  	%rs956, %rs577, %rs955;
	cvt.u64.u16 	%rd639, %rs956;
	and.b64  	%rd640, %rd639, 255;
	add.s64 	%rd641, %rd449, %rd640;
	cvt.u32.u16 	%r508, %rs951;
	cvt.u32.u16 	%r509, %rs953;
	prmt.b32 	%r510, %r508, %r509, 0x3340U;
	cvt.u32.u16 	%r511, %rs955;
	ld.global.u8 	%r512, [%rd641];
	prmt.b32 	%r513, %r511, %r512, 0x3340U;
	prmt.b32 	%r514, %r510, %r513, 0x5410U;
	st.local.u32 	[%rd1+12], %r514;
	add.s32 	%r803, %r803, 1;
	ld.global.u32 	%r819, [alphabetSize];
	setp.lt.s32 	%p28, %r803, %r819;
	@%p28 bra 	$L__BB0_17;
$L__BB0_54:
	add.s32 	%r802, %r802, 1;
	setp.lt.s32 	%p29, %r802, %r819;
	@%p29 bra 	$L__BB0_15;
$L__BB0_55:
	{ // callseq 2, 0
	.param .b64 param0;
	st.param.b64 	[param0], %rd24;
	call.uni 
	free, 
	(
	param0
	);
	} // callseq 2
	ret;

}


// ===== COMPILED SASS (sm_100) =====

	.target	sm_100

	.elftype	@"ET_EXEC"


//--------------------- .note.nv.tkinfo           --------------------------
	.section	.note.nv.tkinfo,"",@"SHT_NOTE"
	.sectionflags	@"SHF_NOTE_NV_TKINFO"
	.tkinfo
        /*0018*/ 	.word	0x00000002
        /*0030*/ 	.string	""
        /*0030*/ 	.string	"ptxas"
        /*0030*/ 	.string	"Cuda compilation tools, release 13.0, V13.0.88"
        /*0030*/ 	.string	"Build cuda_13.0.r13.0/compiler.36424714_0"
        /*0030*/ 	.string	"-arch sm_100 -m 64 "



//--------------------- .note.nv.cuinfo           --------------------------
	.section	.note.nv.cuinfo,"",@"SHT_NOTE"
	.sectionflags	@"SHF_NOTE_NV_CUINFO"
        /*0018*/ 	.short	0x0002
        /*001a*/ 	.short	0x0064
        /*001c*/ 	.short	0x0082
	.zero		2


//--------------------- .nv.info                  --------------------------
	.section	.nv.info,"",@"SHT_CUDA_INFO"
	.align	4


	//----- nvinfo : EIATTR_REGCOUNT
	.align		4
        /*0000*/ 	.byte	0x04, 0x2f
        /*0002*/ 	.short	(.L_4 - .L_3)
	.align		4
.L_3:
        /*0004*/ 	.word	index@(_Z16kernel_MD2_bruteii)
        /*0008*/ 	.word	0x0000005a


	//----- nvinfo : EIATTR_FRAME_SIZE
	.align		4
.L_4:
        /*000c*/ 	.byte	0x04, 0x11
        /*000e*/ 	.short	(.L_6 - .L_5)
	.align		4
.L_5:
        /*0010*/ 	.word	index@(_Z16kernel_MD2_bruteii)
        /*0014*/ 	.word	0x00000058


	//----- nvinfo : EIATTR_MIN_STACK_SIZE
	.align		4
.L_6:
        /*0018*/ 	.byte	0x04, 0x12
        /*001a*/ 	.short	(.L_8 - .L_7)
	.align		4
.L_7:
        /*001c*/ 	.word	index@(_Z16kernel_MD2_bruteii)
        /*0020*/ 	.word	0x00000058
.L_8:


//--------------------- .nv.compat                --------------------------
	.section	.nv.compat,"",@"SHT_CUDA_COMPAT_INFO"
	.align	4
        /*0000*/ 	.byte	0x02, 0x09, 0x00, 0x00, 0x02, 0x02, 0x01, 0x00, 0x02, 0x05, 0x05, 0x00, 0x03, 0x07, 0x01, 0x01
        /*0010*/ 	.byte	0x02, 0x03, 0x00, 0x00, 0x02, 0x06, 0x01, 0x00, 0x04, 0x0b, 0x08, 0x00, 0x09, 0x00, 0x00, 0x00
        /*0020*/ 	.byte	0x00, 0x00, 0x00, 0x00


//--------------------- .nv.info._Z16kernel_MD2_bruteii --------------------------
	.section	.nv.info._Z16kernel_MD2_bruteii,"",@"SHT_CUDA_INFO"
	.sectionflags	@""
	.align	4


	//----- nvinfo : EIATTR_CUDA_API_VERSION
	.align		4
        /*0000*/ 	.byte	0x04, 0x37
        /*0002*/ 	.short	(.L_10 - .L_9)
.L_9:
        /*0004*/ 	.word	0x00000082


	//----- nvinfo : EIATTR_KPARAM_INFO
	.align		4
.L_10:
        /*0008*/ 	.byte	0x04, 0x17
        /*000a*/ 	.short	(.L_12 - .L_11)
.L_11:
        /*000c*/ 	.word	0x00000000
        /*0010*/ 	.short	0x0001
        /*0012*/ 	.short	0x0004
        /*0014*/ 	.byte	0x00, 0xf0, 0x11, 0x00


	//----- nvinfo : EIATTR_KPARAM_INFO
	.align		4
.L_12:
        /*0018*/ 	.byte	0x04, 0x17
        /*001a*/ 	.short	(.L_14 - .L_13)
.L_13:
        /*001c*/ 	.word	0x00000000
        /*0020*/ 	.short	0x0000
        /*0022*/ 	.short	0x0000
        /*0024*/ 	.byte	0x00, 0xf0, 0x11, 0x00


	//----- nvinfo : EIATTR_SPARSE_MMA_MASK
	.align		4
.L_14:
        /*0028*/ 	.byte	0x03, 0x50
        /*002a*/ 	.short	0x0000


	//----- nvinfo : EIATTR_MAXREG_COUNT
	.align		4
        /*002c*/ 	.byte	0x03, 0x1b
        /*002e*/ 	.short	0x00ff


	//----- nvinfo : EIATTR_EXTERNS
	.align		4
        /*0030*/ 	.byte	0x04, 0x0f
        /*0032*/ 	.short	(.L_16 - .L_15)


	//   ....[0]....
	.align		4
.L_15:
        /*0034*/ 	.word	index@(malloc)


	//   ....[1]....
	.align		4
        /*0038*/ 	.word	index@(free)


	//----- nvinfo : EIATTR_MERCURY_ISA_VERSION
	.align		4
.L_16:
        /*003c*/ 	.byte	0x03, 0x5f
        /*003e*/ 	.short	0x0101


	//----- nvinfo : EIATTR_VRC_CTA_INIT_COUNT
	.align		4
        /*0040*/ 	.byte	0x02, 0x4a
	.zero		1
	.zero		1


	//----- nvinfo : EIATTR_SYSCALL_OFFSETS
	.align		4
        /*0044*/ 	.byte	0x04, 0x46
        /*0046*/ 	.short	(.L_18 - .L_17)


	//   ....[0]....
.L_17:
        /*0048*/ 	.word	0x000000a0


	//   ....[1]....
        /*004c*/ 	.word	0x00000140


	//   ....[2]....
        /*0050*/ 	.word	0x0000b740


	//----- nvinfo : EIATTR_EXIT_INSTR_OFFSETS
	.align		4
.L_18:
        /*0054*/ 	.byte	0x04, 0x1c
        /*0056*/ 	.short	(.L_20 - .L_19)


	//   ....[0]....
.L_19:
        /*0058*/ 	.word	0x0000b750


	//----- nvinfo : EIATTR_CRS_STACK_SIZE
	.align		4
.L_20:
        /*005c*/ 	.byte	0x04, 0x1e
        /*005e*/ 	.short	(.L_22 - .L_21)
.L_21:
        /*0060*/ 	.word	0x00000000


	//----- nvinfo : EIATTR_CBANK_PARAM_SIZE
	.align		4
.L_22:
        /*0064*/ 	.byte	0x03, 0x19
        /*0066*/ 	.short	0x0008


	//----- nvinfo : EIATTR_PARAM_CBANK
	.align		4
        /*0068*/ 	.byte	0x04, 0x0a
        /*006a*/ 	.short	(.L_24 - .L_23)
	.align		4
.L_23:
        /*006c*/ 	.word	index@(.nv.constant0._Z16kernel_MD2_bruteii)
        /*0070*/ 	.short	0x0380
        /*0072*/ 	.short	0x0008


	//----- nvinfo : EIATTR_SW_WAR
	.align		4
.L_24:
        /*0074*/ 	.byte	0x04, 0x36
        /*0076*/ 	.short	(.L_26 - .L_25)
.L_25:
        /*0078*/ 	.word	0x00000008
.L_26:


//--------------------- .nv.callgraph             --------------------------
	.section	.nv.callgraph,"",@"SHT_CUDA_CALLGRAPH"
	.align	4
	.sectionentsize	8
	.align		4
        /*0000*/ 	.word	0x00000000
	.align		4
        /*0004*/ 	.word	0xffffffff
	.align		4
        /*0008*/ 	.word	index@(_Z16kernel_MD2_bruteii)
	.align		4
        /*000c*/ 	.word	index@(free)
	.align		4
        /*0010*/ 	.word	index@(_Z16kernel_MD2_bruteii)
	.align		4
        /*0014*/ 	.word	index@(malloc)
	.align		4
        /*0018*/ 	.word	0x00000000
	.align		4
        /*001c*/ 	.word	0xfffffffe
	.align		4
        /*0020*/ 	.word	0x00000000
	.align		4
        /*0024*/ 	.word	0xfffffffd
	.align		4
        /*0028*/ 	.word	0x00000000
	.align		4
        /*002c*/ 	.word	0xfffffffc


//--------------------- .nv.constant4             --------------------------
	.section	.nv.constant4,"a",@progbits
	.align	8
	.align		8
.nv.constant4:
        /*0000*/ 	.dword	malloc
	.align		8
        /*0008*/ 	.dword	free
	.align		8
        /*0010*/ 	.dword	inputChars
	.align		8
        /*0018*/ 	.dword	alphabetSize
	.align		8
        /*0020*/ 	.dword	S


//--------------------- .text._Z16kernel_MD2_bruteii --------------------------
	.section	.text._Z16kernel_MD2_bruteii,"ax",@progbits
	.align	128
        .global         _Z16kernel_MD2_bruteii
        .type           _Z16kernel_MD2_bruteii,@function
        .size           _Z16kernel_MD2_bruteii,(.L_x_41 - _Z16kernel_MD2_bruteii)
        .other          _Z16kernel_MD2_bruteii,@"STO_CUDA_ENTRY STV_DEFAULT"
_Z16kernel_MD2_bruteii:
.text._Z16kernel_MD2_bruteii:
[----:B------:R-:W0:Y:S01]  /*0000*/  LDC R1, c[0x0][0x37c] ;  /* 0x0000df00ff017b82 */ /* 0x000e220000000800 */
[----:B------:R-:W1:Y:S01]  /*0010*/  LDCU UR4, c[0x0][0x384] ;  /* 0x00007080ff0477ac */ /* 0x000e620008000800 */
[----:B------:R-:W-:Y:S01]  /*0020*/  MOV R17, 0x0 ;  /* 0x0000000000117802 */ /* 0x000fe20000000f00 */
[----:B0-----:R-:W-:-:S05]  /*0030*/  VIADD R1, R1, 0xffffffa8 ;  /* 0xffffffa801017836 */ /* 0x001fca0000000000 */
[----:B------:R0:W2:Y:S01]  /*0040*/  LDC.64 R2, c[0x4][R17] ;  /* 0x0100000011027b82 */ /* 0x0000a20000000a00 */
[----:B-1----:R-:W-:-:S04]  /*0050*/  UIADD3 UR4, UPT, UPT, UR4, 0x1, URZ ;  /* 0x0000000104047890 */ /* 0x002fc8000fffe0ff */
[----:B------:R-:W-:Y:S02]  /*0060*/  USHF.R.S32.HI UR5, URZ, 0x1f, UR4 ;  /* 0x0000001fff057899 */ /* 0x000fe40008011404 */
[----:B------:R-:W-:-:S04]  /*0070*/  IMAD.U32 R4, RZ, RZ, UR4 ;  /* 0x00000004ff047e24 */ /* 0x000fc8000f8e00ff */
[----:B0-----:R-:W-:-:S07]  /*0080*/  IMAD.U32 R5, RZ, RZ, UR5 ;  /* 0x00000005ff057e24 */ /* 0x001fce000f8e00ff */
[----:B------:R-:W-:-:S07]  /*0090*/  LEPC R20, `(.L_x_0) ;  /* 0x000000001014794e */ /* 0x000fce0000000000 */
[----:B--2---:R-:W-:Y:S05]  /*00a0*/  CALL.ABS.NOINC R2 ;  /* 0x0000000002007343 */ /* 0x004fea0003c00000 */
.L_x_0:
[----:B------:R-:W0:Y:S01]  /*00b0*/  LDC R19, c[0x0][0x384] ;  /* 0x0000e100ff137b82 */ /* 0x000e220000000800 */
[----:B------:R-:W1:Y:S01]  /*00c0*/  LDCU UR4, c[0x0][0x384] ;  /* 0x00007080ff0477ac */ /* 0x000e620008000800 */
[----:B------:R-:W-:Y:S02]  /*00d0*/  IMAD.MOV.U32 R2, RZ, RZ, R4 ;  /* 0x000000ffff027224 */ /* 0x000fe400078e0004 */
[----:B------:R-:W-:-:S04]  /*00e0*/  IMAD.MOV.U32 R16, RZ, RZ, R5 ;  /* 0x000000ffff107224 */ /* 0x000fc800078e0005 */
[----:B------:R2:W3:Y:S01]  /*00f0*/  LDC.64 R6, c[0x4][R17] ;  /* 0x0100000011067b82 */ /* 0x0004e20000000a00 */
[----:B-1----:R-:W-:Y:S01]  /*0100*/  IMAD.U32 R4, RZ, RZ, UR4 ;  /* 0x00000004ff047e24 */ /* 0x002fe2000f8e00ff */
[----:B0-----:R-:W-:-:S05]  /*0110*/  SHF.R.S32.HI R19, RZ, 0x1f, R19 ;  /* 0x0000001fff137819 */ /* 0x001fca0000011413 */
[----:B--2---:R-:W-:-:S07]  /*0120*/  IMAD.MOV.U32 R5, RZ, RZ, R19 ;  /* 0x000000ffff057224 */ /* 0x004fce00078e0013 */
[----:B------:R-:W-:-:S07]  /*0130*/  LEPC R20, `(.L_x_1) ;  /* 0x000000001014794e */ /* 0x000fce0000000000 */
[----:B---3--:R-:W-:Y:S05]  /*0140*/  CALL.ABS.NOINC R6 ;  /* 0x0000000006007343 */ /* 0x008fea0003c00000 */
.L_x_1:
[----:B------:R-:W0:Y:S01]  /*0150*/  S2R R0, SR_CTAID.X ;  /* 0x0000000000007919 */ /* 0x000e220000002500 */
[----:B------:R-:W0:Y:S01]  /*0160*/  LDCU UR4, c[0x0][0x360] ;  /* 0x00006c00ff0477ac */ /* 0x000e220008000800 */
[----:B------:R-:W1:Y:S01]  /*0170*/  LDC.64 R80, c[0x0][0x358] ;  /* 0x0000d600ff507b82 */ /* 0x000e620000000a00 */
[----:B------:R-:W-:Y:S01]  /*0180*/  BSSY.RECONVERGENT B0, `(.L_x_2) ;  /* 0x0000b58000007945 */ /* 0x000fe20003800200 */
[----:B------:R-:W0:Y:S01]  /*0190*/  S2R R3, SR_TID.X ;  /* 0x0000000000037919 */ /* 0x000e220000002100 */
[----:B------:R-:W2:Y:S02]  /*01a0*/  LDCU UR5, c[0x0][0x384] ;  /* 0x00007080ff0577ac */ /* 0x000ea40008000800 */
[----:B--2---:R-:W-:Y:S02]  /*01b0*/  UISETP.NE.AND UP0, UPT, UR5, URZ, UPT ;  /* 0x000000ff0500728c */ /* 0x004fe4000bf05270 */
[----:B------:R-:W-:-:S05]  /*01c0*/  IADD3 R20, P0, PT, R2, UR5, RZ ;  /* 0x0000000502147c10 */ /* 0x000fca000ff1e0ff */
[----:B------:R-:W-:Y:S02]  /*01d0*/  IMAD.X R21, R19, 0x1, R16, P0 ;  /* 0x0000000113157824 */ /* 0x000fe400000e0610 */
[----:B0-----:R-:W-:-:S05]  /*01e0*/  IMAD R0, R0, UR4, R3 ;  /* 0x0000000400007c24 */ /* 0x001fca000f8e0203 */
[----:B------:R-:W-:-:S05]  /*01f0*/  SHF.R.U32.HI R3, RZ, 0x1, R0 ;  /* 0x00000001ff037819 */ /* 0x000fca0000011600 */
[----:B------:R-:W-:-:S05]  /*0200*/  IMAD.HI.U32 R3, R3, -0x7bdef7bd, RZ ;  /* 0x8421084303037827 */ /* 0x000fca00078e00ff */
[----:B------:R-:W-:-:S05]  /*0210*/  SHF.R.U32.HI R3, RZ, 0x4, R3 ;  /* 0x00000004ff037819 */ /* 0x000fca0000011603 */
[----:B------:R-:W-:Y:S01]  /*0220*/  IMAD R3, R3, -0x3e, R0 ;  /* 0xffffffc203037824 */ /* 0x000fe200078e0200 */
[----:B-1----:R-:W-:Y:S06]  /*0230*/  BRA.U UP0, `(.L_x_3) ;  /* 0x0000004100e47547 */ /* 0x002fec000b800000 */
[----:B------:R-:W0:Y:S01]  /*0240*/  LDCU.64 UR4, c[0x4][0x10] ;  /* 0x01000200ff0477ac */ /* 0x000e220008000a00 */
[----:B------:R-:W-:Y:S01]  /*0250*/  R2UR UR6, R80 ;  /* 0x00000000500672ca */ /* 0x000fe200000e0000 */
[----:B------:R-:W1:Y:S01]  /*0260*/  LDC R9, c[0x0][0x380] ;  /* 0x0000e000ff097b82 */ /* 0x000e620000000800 */
[----:B------:R-:W-:Y:S02]  /*0270*/  R2UR UR7, R81 ;  /* 0x00000000510772ca */ /* 0x000fe400000e0000 */
[----:B0-----:R-:W-:-:S05]  /*0280*/  IADD3 R6, P0, PT, R3, UR4, RZ ;  /* 0x0000000403067c10 */ /* 0x001fca000ff1e0ff */
[----:B------:R-:W-:-:S06]  /*0290*/  IMAD.X R7, RZ, RZ, UR5, P0 ;  /* 0x00000005ff077e24 */ /* 0x000fcc00080e06ff */
[----:B------:R-:W2:Y:S01]  /*02a0*/  LDG.E.U8 R7, desc[UR6][R6.64] ;  /* 0x0000000606077981 */ /* 0x000ea2000c1e1100 */
[----:B------:R-:W0:Y:S01]  /*02b0*/  LDC.64 R2, c[0x4][0x18] ;  /* 0x01000600ff027b82 */ /* 0x000e220000000a00 */
[----:B------:R-:W-:Y:S02]  /*02c0*/  R2UR UR4, R80 ;  /* 0x00000000500472ca */ /* 0x000fe400000e0000 */
[----:B------:R-:W-:Y:S02]  /*02d0*/  R2UR UR5, R81 ;  /* 0x00000000510572ca */ /* 0x000fe400000e0000 */
[----:B-1----:R-:W-:-:S04]  /*02e0*/  IADD3 R8, P0, PT, R4, R9, RZ ;  /* 0x0000000904087210 */ /* 0x002fc80007f1e0ff */
[----:B------:R-:W-:-:S07]  /*02f0*/  LEA.HI.X.SX32 R9, R9, R5, 0x1, P0 ;  /* 0x0000000509097211 */ /* 0x000fce00000f0eff */
[----:B--2---:R1:W-:Y:S04]  /*0300*/  ST.E.U8 desc[UR4][R8.64], R7 ;  /* 0x0000000708007985 */ /* 0x0043e8000c101104 */
[----:B0-----:R-:W2:Y:S02]  /*0310*/  LDG.E R2, desc[UR6][R2.64] ;  /* 0x0000000602027981 */ /* 0x001ea4000c1e1900 */
[----:B--2---:R-:W-:-:S13]  /*0320*/  ISETP.GE.AND P0, PT, R2, 0x1, PT ;  /* 0x000000010200780c */ /* 0x004fda0003f06270 */
[----:B-1----:R-:W-:Y:S05]  /*0330*/  @!P0 BRA `(.L_x_4) ;  /* 0x000000b000f08947 */ /* 0x002fea0003800000 */
[----:B------:R-:W-:Y:S01]  /*0340*/  BSSY.RECONVERGENT B2, `(.L_x_5) ;  /* 0x0000427000027945 */ /* 0x000fe20003800200 */
[----:B------:R-:W-:Y:S01]  /*0350*/  PRMT R9, R9, 0x3340, R9 ;  /* 0x0000334009097816 */ /* 0x000fe20000000009 */
[----:B------:R-:W-:Y:S02]  /*0360*/  VIADD R10, R1, 0x14 ;  /* 0x00000014010a7836 */ /* 0x000fe40000000000 */
[----:B------:R-:W-:-:S07]  /*0370*/  IMAD.MOV.U32 R11, RZ, RZ, RZ ;  /* 0x000000ffff0b7224 */ /* 0x000fce00078e00ff */
.L_x_14:
[----:B0-----:R-:W0:Y:S01]  /*0380*/  LDCU.64 UR4, c[0x4][0x10] ;  /* 0x01000200ff0477ac */ /* 0x001e220008000a00 */
[----:B------:R-:W-:Y:S02]  /*0390*/  R2UR UR6, R80 ;  /* 0x00000000500672ca */ /* 0x000fe400000e0000 */
[----:B------:R-:W-:Y:S02]  /*03a0*/  R2UR UR7, R81 ;  /* 0x00000000510772ca */ /* 0x000fe400000e0000 */
[----:B0-----:R-:W-:-:S05]  /*03b0*/  IADD3 R2, P0, PT, R11, UR4, RZ ;  /* 0x000000040b027c10 */ /* 0x001fca000ff1e0ff */
[----:B------:R-:W-:-:S06]  /*03c0*/  IMAD.X R3, RZ, RZ, UR5, P0 ;  /* 0x00000005ff037e24 */ /* 0x000fcc00080e06ff */
[----:B------:R-:W2:Y:S01]  /*03d0*/  LDG.E.U8 R3, desc[UR6][R2.64] ;  /* 0x0000000602037981 */ /* 0x000ea2000c1e1100 */
[----:B------:R-:W0:Y:S01]  /*03e0*/  LDC.64 R6, c[0x4][0x18] ;  /* 0x01000600ff067b82 */ /* 0x000e220000000a00 */
[----:B------:R-:W-:Y:S02]  /*03f0*/  R2UR UR4, R80 ;  /* 0x00000000500472ca */ /* 0x000fe400000e0000 */
[----:B------:R-:W-:-:S13]  /*0400*/  R2UR UR5, R81 ;  /* 0x00000000510572ca */ /* 0x000fda00000e0000 */
[----:B--2---:R1:W-:Y:S04]  /*0410*/  ST.E.U8 desc[UR4][R4.64+0x1], R3 ;  /* 0x0000010304007985 */ /* 0x0043e8000c101104 */
[----:B0-----:R-:W2:Y:S02]  /*0420*/  LDG.E R41, desc[UR6][R6.64] ;  /* 0x0000000606297981 */ /* 0x001ea4000c1e1900 */
[----:B--2---:R-:W-:-:S13]  /*0430*/  ISETP.GE.AND P0, PT, R41, 0x1, PT ;  /* 0x000000012900780c */ /* 0x004fda0003f06270 */
[----:B-1----:R-:W-:Y:S05]  /*0440*/  @!P0 BRA `(.L_x_6) ;  /* 0x00000040004c8947 */ /* 0x002fea0003800000 */
[----:B------:R-:W-:Y:S01]  /*0450*/  BSSY.RECONVERGENT B1, `(.L_x_6) ;  /* 0x0000412000017945 */ /* 0x000fe20003800200 */
[----:B------:R-:W-:-:S07]  /*0460*/  IMAD.MOV.U32 R0, RZ, RZ, RZ ;  /* 0x000000ffff007224 */ /* 0x000fce00078e00ff */
.L_x_13:
[----:B0-----:R-:W0:Y:S01]  /*0470*/  LDCU.64 UR4, c[0x4][0x10] ;  /* 0x01000200ff0477ac */ /* 0x001e220008000a00 */
[----:B------:R-:W-:Y:S01]  /*0480*/  R2UR UR6, R80 ;  /* 0x00000000500672ca */ /* 0x000fe200000e0000 */
[----:B------:R-:W1:Y:S01]  /*0490*/  LDC R7, c[0x0][0x384] ;  /* 0x0000e100ff077b82 */ /* 0x000e620000000800 */
[----:B------:R-:W-:Y:S02]  /*04a0*/  R2UR UR7, R81 ;  /* 0x00000000510772ca */ /* 0x000fe400000e0000 */
[----:B0-----:R-:W-:-:S05]  /*04b0*/  IADD3 R2, P0, PT, R0, UR4, RZ ;  /* 0x0000000400027c10 */ /* 0x001fca000ff1e0ff */
[----:B------:R-:W-:-:S06]  /*04c0*/  IMAD.X R3, RZ, RZ, UR5, P0 ;  /* 0x00000005ff037e24 */ /* 0x000fcc00080e06ff */
[----:B------:R0:W2:Y:S01]  /*04d0*/  LDG.E.U8 R13, desc[UR6][R2.64] ;  /* 0x00000006020d7981 */ /* 0x0000a2000c1e1100 */
[C---:B------:R-:W-:Y:S01]  /*04e0*/  R2UR UR4, R80.reuse ;  /* 0x00000000500472ca */ /* 0x040fe200000e0000 */
[----:B------:R-:W-:Y:S01]  /*04f0*/  BSSY.RECONVERGENT B3, `(.L_x_7) ;  /* 0x000001d000037945 */ /* 0x000fe20003800200 */
[C---:B------:R-:W-:Y:S02]  /*0500*/  R2UR UR5, R81.reuse ;  /* 0x00000000510572ca */ /* 0x040fe400000e0000 */
[----:B------:R-:W-:Y:S02]  /*0510*/  R2UR UR8, R80 ;  /* 0x00000000500872ca */ /* 0x000fe400000e0000 */
[----:B------:R-:W-:Y:S02]  /*0520*/  R2UR UR9, R81 ;  /* 0x00000000510972ca */ /* 0x000fe400000e0000 */
[----:B-1----:R-:W-:Y:S01]  /*0530*/  IADD3 R6, P0, PT, R4, R7, RZ ;  /* 0x0000000704067210 */ /* 0x002fe20007f1e0ff */
[----:B0-----:R-:W-:-:S02]  /*0540*/  IMAD.MOV.U32 R2, RZ, RZ, R4 ;  /* 0x000000ffff027224 */ /* 0x001fc400078e0004 */
[----:B------:R-:W-:Y:S01]  /*0550*/  IMAD.MOV.U32 R3, RZ, RZ, R5 ;  /* 0x000000ffff037224 */ /* 0x000fe200078e0005 */
[----:B------:R-:W-:-:S04]  /*0560*/  LEA.HI.X.SX32 R7, R7, R5, 0x1, P0 ;  /* 0x0000000507077211 */ /* 0x000fc800000f0eff */
[----:B--2---:R0:W-:Y:S04]  /*0570*/  ST.E.U8 desc[UR4][R2.64+0x2], R13 ;  /* 0x0000020d02007985 */ /* 0x0041e8000c101104 */
[----:B------:R-:W-:Y:S04]  /*0580*/  ST.E.U8 desc[UR6][R20.64], RZ ;  /* 0x000000ff14007985 */ /* 0x000fe8000c101106 */
[----:B------:R1:W-:Y:S04]  /*0590*/  ST.E.U8 desc[UR8][R6.64], RZ ;  /* 0x000000ff06007985 */ /* 0x0003e8000c101108 */
[----:B------:R2:W-:Y:S01]  /*05a0*/  STL.64 [R1], RZ ;  /* 0x000000ff01007387 */ /* 0x0005e20000100a00 */
[----:B0-----:R-:W-:-:S02]  /*05b0*/  IMAD.MOV.U32 R2, RZ, RZ, RZ ;  /* 0x000000ffff027224 */ /* 0x001fc400078e00ff */
[----:B------:R-:W-:Y:S01]  /*05c0*/  IMAD.MOV.U32 R3, RZ, RZ, R10 ;  /* 0x000000ffff037224 */ /* 0x000fe200078e000a */
[----:B------:R2:W-:Y:S01]  /*05d0*/  STL.64 [R1+0x8], RZ ;  /* 0x000008ff01007387 */ /* 0x0005e20000100a00 */
[----:B-1----:R-:W-:-:S03]  /*05e0*/  IMAD.MOV.U32 R6, RZ, RZ, 0x10101010 ;  /* 0x10101010ff067424 */ /* 0x002fc600078e00ff */
[----:B------:R2:W-:Y:S04]  /*05f0*/  STL.64 [R1+0x20], RZ ;  /* 0x000020ff01007387 */ /* 0x0005e80000100a00 */
[----:B------:R2:W-:Y:S04]  /*0600*/  STL.64 [R1+0x28], RZ ;  /* 0x000028ff01007387 */ /* 0x0005e80000100a00 */
[----:B------:R2:W-:Y:S04]  /*0610*/  STL.64 [R1+0x30], RZ ;  /* 0x000030ff01007387 */ /* 0x0005e80000100a00 */
[----:B------:R2:W-:Y:S04]  /*0620*/  STL.64 [R1+0x38], RZ ;  /* 0x000038ff01007387 */ /* 0x0005e80000100a00 */
[----:B------:R2:W-:Y:S04]  /*0630*/  STL.64 [R1+0x40], RZ ;  /* 0x000040ff01007387 */ /* 0x0005e80000100a00 */
[----:B------:R2:W-:Y:S04]  /*0640*/  STL.64 [R1+0x48], RZ ;  /* 0x000048ff01007387 */ /* 0x0005e80000100a00 */
[----:B------:R2:W-:Y:S02]  /*0650*/  STL [R1+0x50], RZ ;  /* 0x000050ff01007387 */ /* 0x0005e40000100800 */
.L_x_8:
[----:B------:R-:W-:Y:S01]  /*0660*/  VIADD R2, R2, 0x8 ;  /* 0x0000000802027836 */ /* 0x000fe20000000000 */
[----:B------:R-:W-:Y:S04]  /*0670*/  STL [R3+-0x4], R6 ;  /* 0xfffffc0603007387 */ /* 0x000fe80000100800 */
[----:B------:R-:W-:Y:S01]  /*0680*/  ISETP.NE.AND P0, PT, R2, 0x10, PT ;  /* 0x000000100200780c */ /* 0x000fe20003f05270 */
[----:B------:R0:W-:Y:S02]  /*0690*/  STL [R3], R6 ;  /* 0x0000000603007387 */ /* 0x0001e40000100800 */
[----:B0-----:R-:W-:-:S10]  /*06a0*/  VIADD R3, R3, 0x8 ;  /* 0x0000000803037836 */ /* 0x001fd40000000000 */
[----:B------:R-:W-:Y:S05]  /*06b0*/  @P0 BRA `(.L_x_8) ;  /* 0xfffffffc00e80947 */ /* 0x000fea000383ffff */
[----:B------:R-:W-:Y:S05]  /*06c0*/  BSYNC.RECONVERGENT B3 ;  /* 0x0000000000037941 */ /* 0x000fea0003800200 */
.L_x_7:
[----:B------:R-:W3:Y:S04]  /*06d0*/  LDL R22, [R1+0x14] ;  /* 0x0000140001167983 */ /* 0x000ee80000100800 */
[----:B------:R-:W4:Y:S04]  /*06e0*/  LDL R3, [R1+0x24] ;  /* 0x0000240001037983 */ /* 0x000f280000100800 */
[----:B------:R-:W5:Y:S04]  /*06f0*/  LDL R12, [R1+0x10] ;  /* 0x00001000010c7983 */ /* 0x000f680000100800 */
[----:B------:R-:W2:Y:S04]  /*0700*/  LDL R2, [R1+0x20] ;  /* 0x0000200001027983 */ /* 0x000ea80000100800 */
[----:B------:R-:W2:Y:S04]  /*0710*/  LDL R15, [R1+0x18] ;  /* 0x00001800010f7983 */ /* 0x000ea80000100800 */
[----:B------:R-:W2:Y:S04]  /*0720*/  LDL R43, [R1+0x1c] ;  /* 0x00001c00012b7983 */ /* 0x000ea80000100800 */
[----:B------:R-:W2:Y:S04]  /*0730*/  LDL R25, [R1+0x2c] ;  /* 0x00002c0001197983 */ /* 0x000ea80000100800 */
[----:B------:R-:W2:Y:S01]  /*0740*/  LDL R17, [R1+0x28] ;  /* 0x0000280001117983 */ /* 0x000ea20000100800 */
[----:B------:R-:W-:Y:S01]  /*0750*/  BSSY.RECONVERGENT B3, `(.L_x_9) ;  /* 0x000015b000037945 */ /* 0x000fe20003800200 */
[----:B------:R-:W-:-:S02]  /*0760*/  IMAD.MOV.U32 R85, RZ, RZ, RZ ;  /* 0x000000ffff557224 */ /* 0x000fc400078e00ff */
[----:B------:R-:W-:Y:S01]  /*0770*/  IMAD.MOV.U32 R36, RZ, RZ, RZ ;  /* 0x000000ffff247224 */ /* 0x000fe200078e00ff */
[C---:B---3--:R-:W-:Y:S02]  /*0780*/  PRMT R32, R22.reuse, 0x7770, RZ ;  /* 0x0000777016207816 */ /* 0x048fe400000000ff */
[C---:B------:R-:W-:Y:S02]  /*0790*/  PRMT R33, R22.reuse, 0x7771, RZ ;  /* 0x0000777116217816 */ /* 0x040fe400000000ff */
[C---:B------:R-:W-:Y:S02]  /*07a0*/  PRMT R38, R22.reuse, 0x7772, RZ ;  /* 0x0000777216267816 */ /* 0x040fe400000000ff */
[----:B------:R-:W-:Y:S02]  /*07b0*/  PRMT R35, R22, 0x7773, RZ ;  /* 0x0000777316237816 */ /* 0x000fe400000000ff */
[C---:B----4-:R-:W-:Y:S02]  /*07c0*/  PRMT R27, R3.reuse, 0x7770, RZ ;  /* 0x00007770031b7816 */ /* 0x050fe400000000ff */
[----:B------:R-:W-:-:S02]  /*07d0*/  PRMT R28, R3, 0x7771, RZ ;  /* 0x00007771031c7816 */ /* 0x000fc400000000ff */
[C---:B------:R-:W-:Y:S02]  /*07e0*/  PRMT R47, R3.reuse, 0x7772, RZ ;  /* 0x00007772032f7816 */ /* 0x040fe400000000ff */
[----:B------:R-:W-:Y:S02]  /*07f0*/  PRMT R44, R3, 0x7773, RZ ;  /* 0x00007773032c7816 */ /* 0x000fe400000000ff */
[C---:B-----5:R-:W-:Y:S02]  /*0800*/  PRMT R34, R12.reuse, 0x7770, RZ ;  /* 0x000077700c227816 */ /* 0x060fe400000000ff */
[C---:B------:R-:W-:Y:S02]  /*0810*/  PRMT R29, R12.reuse, 0x7771, RZ ;  /* 0x000077710c1d7816 */ /* 0x040fe400000000ff */
[C---:B------:R-:W-:Y:S02]  /*0820*/  PRMT R30, R12.reuse, 0x7772, RZ ;  /* 0x000077720c1e7816 */ /* 0x040fe400000000ff */
[----:B------:R-:W-:-:S02]  /*0830*/  PRMT R31, R12, 0x7773, RZ ;  /* 0x000077730c1f7816 */ /* 0x000fc400000000ff */
[C---:B--2---:R-:W-:Y:S02]  /*0840*/  PRMT R13, R2.reuse, 0x7770, RZ ;  /* 0x00007770020d7816 */ /* 0x044fe400000000ff */
[C---:B------:R-:W-:Y:S02]  /*0850*/  PRMT R14, R2.reuse, 0x7771, RZ ;  /* 0x00007771020e7816 */ /* 0x040fe400000000ff */
[C---:B------:R-:W-:Y:S02]  /*0860*/  PRMT R45, R2.reuse, 0x7772, RZ ;  /* 0x00007772022d7816 */ /* 0x040fe400000000ff */
[----:B------:R-:W-:Y:S02]  /*0870*/  PRMT R16, R2, 0x7773, RZ ;  /* 0x0000777302107816 */ /* 0x000fe400000000ff */
[----:B------:R-:W-:Y:S02]  /*0880*/  LOP3.LUT R8, R44, 0xffff, R35, 0x48, !PT ;  /* 0x0000ffff2c087812 */ /* 0x000fe400078e4823 */
[----:B------:R-:W-:-:S02]  /*0890*/  LOP3.LUT R19, R47, 0xffff, R38, 0x48, !PT ;  /* 0x0000ffff2f137812 */ /* 0x000fc400078e4826 */
[----:B------:R-:W-:Y:S02]  /*08a0*/  LOP3.LUT R18, R28, 0xffff, R33, 0x48, !PT ;  /* 0x0000ffff1c127812 */ /* 0x000fe400078e4821 */
[----:B------:R-:W-:Y:S02]  /*08b0*/  LOP3.LUT R23, R27, 0xffff, R32, 0x48, !PT ;  /* 0x0000ffff1b177812 */ /* 0x000fe400078e4820 */
[----:B------:R-:W-:Y:S02]  /*08c0*/  LOP3.LUT R2, R16, 0xffff, R31, 0x48, !PT ;  /* 0x0000ffff10027812 */ /* 0x000fe400078e481f */
[----:B------:R-:W-:Y:S02]  /*08d0*/  LOP3.LUT R3, R45, 0xffff, R30, 0x48, !PT ;  /* 0x0000ffff2d037812 */ /* 0x000fe400078e481e */
[----:B------:R-:W-:Y:S02]  /*08e0*/  LOP3.LUT R6, R14, 0xffff, R29, 0x48, !PT ;  /* 0x0000ffff0e067812 */ /* 0x000fe400078e481d */
[----:B------:R-:W-:-:S02]  /*08f0*/  LOP3.LUT R7, R13, 0xffff, R34, 0x48, !PT ;  /* 0x0000ffff0d077812 */ /* 0x000fc400078e4822 */
[----:B------:R-:W-:Y:S02]  /*0900*/  PRMT R8, R19, 0x3340, R8 ;  /* 0x0000334013087816 */ /* 0x000fe40000000008 */
[----:B------:R-:W-:Y:S02]  /*0910*/  PRMT R23, R23, 0x3340, R18 ;  /* 0x0000334017177816 */ /* 0x000fe40000000012 */
[----:B------:R-:W-:Y:S02]  /*0920*/  PRMT R26, R15, 0x7710, RZ ;  /* 0x000077100f1a7816 */ /* 0x000fe400000000ff */
[----:B------:R-:W-:Y:S02]  /*0930*/  PRMT R2, R3, 0x3340, R2 ;  /* 0x0000334003027816 */ /* 0x000fe40000000002 */
[----:B------:R-:W-:Y:S01]  /*0940*/  PRMT R7, R7, 0x3340, R6 ;  /* 0x0000334007077816 */ /* 0x000fe20000000006 */
[----:B------:R0:W-:Y:S01]  /*0950*/  STL.U16 [R1+0x38], R26 ;  /* 0x0000381a01007387 */ /* 0x0001e20000100400 */
[----:B------:R-:W-:-:S02]  /*0960*/  PRMT R24, R23, 0x5410, R8 ;  /* 0x0000541017187816 */ /* 0x000fc40000000008 */
[----:B------:R-:W-:Y:S02]  /*0970*/  PRMT R40, R43, 0x7770, RZ ;  /* 0x000077702b287816 */ /* 0x000fe400000000ff */
[----:B------:R-:W-:Y:S02]  /*0980*/  PRMT R49, R25, 0x7770, RZ ;  /* 0x0000777019317816 */ /* 0x000fe400000000ff */
[----:B------:R-:W-:Y:S02]  /*0990*/  PRMT R41, R43, 0x7771, RZ ;  /* 0x000077712b297816 */ /* 0x000fe400000000ff */
[----:B------:R-:W-:Y:S02]  /*09a0*/  PRMT R18, R7, 0x5410, R2 ;  /* 0x0000541007127816 */ /* 0x000fe40000000002 */
[----:B0-----:R-:W-:Y:S01]  /*09b0*/  PRMT R26, R25, 0x7771, RZ ;  /* 0x00007771191a7816 */ /* 0x001fe200000000ff */
[----:B------:R0:W-:Y:S01]  /*09c0*/  STL [R1+0x34], R22 ;  /* 0x0000341601007387 */ /* 0x0001e20000100800 */
[----:B------:R-:W-:-:S02]  /*09d0*/  PRMT R42, R43, 0x7772, RZ ;  /* 0x000077722b2a7816 */ /* 0x000fc400000000ff */
[C---:B------:R-:W-:Y:S01]  /*09e0*/  PRMT R51, R25.reuse, 0x7772, RZ ;  /* 0x0000777219337816 */ /* 0x040fe200000000ff */
[----:B------:R1:W-:Y:S01]  /*09f0*/  STL [R1+0x44], R24 ;  /* 0x0000441801007387 */ /* 0x0003e20000100800 */
[----:B------:R-:W-:Y:S02]  /*0a00*/  PRMT R48, R25, 0x7773, RZ ;  /* 0x0000777319307816 */ /* 0x000fe400000000ff */
[C---:B------:R-:W-:Y:S01]  /*0a10*/  LOP3.LUT R52, R49.reuse, R40, RZ, 0x3c, !PT ;  /* 0x0000002831347212 */ /* 0x040fe200078e3cff */
[----:B------:R2:W-:Y:S01]  /*0a20*/  STL [R1+0x30], R12 ;  /* 0x0000300c01007387 */ /* 0x0005e20000100800 */
[----:B------:R-:W-:Y:S02]  /*0a30*/  PRMT R25, R49, 0x7610, R25 ;  /* 0x0000761031197816 */ /* 0x000fe40000000019 */
[C---:B------:R-:W-:Y:S02]  /*0a40*/  PRMT R8, R15.reuse, 0x7770, RZ ;  /* 0x000077700f087816 */ /* 0x040fe400000000ff */
[----:B------:R-:W-:-:S02]  /*0a50*/  PRMT R7, R15, 0x7771, RZ ;  /* 0x000077710f077816 */ /* 0x000fc400000000ff */
[C---:B------:R-:W-:Y:S02]  /*0a60*/  PRMT R6, R15.reuse, 0x7772, RZ ;  /* 0x000077720f067816 */ /* 0x040fe400000000ff */
[----:B------:R-:W-:Y:S02]  /*0a70*/  PRMT R3, R15, 0x7773, RZ ;  /* 0x000077730f037816 */ /* 0x000fe400000000ff */
[C---:B------:R-:W-:Y:S02]  /*0a80*/  PRMT R19, R17.reuse, 0x7770, RZ ;  /* 0x0000777011137816 */ /* 0x040fe400000000ff */
[C---:B0-----:R-:W-:Y:S02]  /*0a90*/  PRMT R22, R17.reuse, 0x7771, RZ ;  /* 0x0000777111167816 */ /* 0x041fe400000000ff */
[C---:B------:R-:W-:Y:S02]  /*0aa0*/  PRMT R23, R17.reuse, 0x7772, RZ ;  /* 0x0000777211177816 */ /* 0x040fe400000000ff */
[----:B-1----:R-:W-:-:S02]  /*0ab0*/  PRMT R24, R17, 0x7773, RZ ;  /* 0x0000777311187816 */ /* 0x002fc400000000ff */
[----:B------:R-:W-:Y:S02]  /*0ac0*/  PRMT R43, R43, 0x7773, RZ ;  /* 0x000077732b2b7816 */ /* 0x000fe400000000ff */
[----:B------:R-:W-:Y:S01]  /*0ad0*/  LOP3.LUT R49, R26, R41, RZ, 0x3c, !PT ;  /* 0x000000291a317212 */ /* 0x000fe200078e3cff */
[----:B------:R0:W-:Y:S01]  /*0ae0*/  STL [R1+0x40], R18 ;  /* 0x0000401201007387 */ /* 0x0001e20000100800 */
[C---:B------:R-:W-:Y:S02]  /*0af0*/  LOP3.LUT R70, R14.reuse, R29, RZ, 0x3c, !PT ;  /* 0x0000001d0e467212 */ /* 0x040fe400078e3cff */
[----:B--2---:R-:W-:Y:S02]  /*0b00*/  PRMT R12, R14, 0x7610, R12 ;  /* 0x000076100e0c7816 */ /* 0x004fe4000000000c */
[C---:B------:R-:W-:Y:S02]  /*0b10*/  LOP3.LUT R73, R27.reuse, R32, RZ, 0x3c, !PT ;  /* 0x000000201b497212 */ /* 0x040fe400078e3cff */
[----:B------:R-:W-:-:S02]  /*0b20*/  PRMT R15, R27, 0x7610, R15 ;  /* 0x000076101b0f7816 */ /* 0x000fc4000000000f */
[C---:B------:R-:W-:Y:S02]  /*0b30*/  LOP3.LUT R72, R16.reuse, R31, RZ, 0x3c, !PT ;  /* 0x0000001f10487212 */ /* 0x040fe400078e3cff */
[----:B------:R-:W-:Y:S02]  /*0b40*/  PRMT R14, R16, 0x7610, R14 ;  /* 0x00007610100e7816 */ /* 0x000fe4000000000e */
[C---:B------:R-:W-:Y:S02]  /*0b50*/  LOP3.LUT R53, R51.reuse, R42, RZ, 0x3c, !PT ;  /* 0x0000002a33357212 */ /* 0x040fe400078e3cff */
[----:B------:R-:W-:Y:S01]  /*0b60*/  PRMT R27, R51, 0x7610, R27 ;  /* 0x00007610331b7816 */ /* 0x000fe2000000001b */
[----:B------:R-:W-:Y:S01]  /*0b70*/  IMAD.MOV.U32 R2, RZ, RZ, RZ ;  /* 0x000000ffff027224 */ /* 0x000fe200078e00ff */
[C---:B------:R-:W-:Y:S02]  /*0b80*/  LOP3.LUT R74, R28.reuse, R33, RZ, 0x3c, !PT ;  /* 0x000000211c4a7212 */ /* 0x040fe400078e3cff */
[----:B------:R-:W-:-:S02]  /*0b90*/  PRMT R16, R28, 0x7610, R16 ;  /* 0x000076101c107816 */ /* 0x000fc40000000010 */
[C---:B------:R-:W-:Y:S02]  /*0ba0*/  LOP3.LUT R75, R47.reuse, R38, RZ, 0x3c, !PT ;  /* 0x000000262f4b7212 */ /* 0x040fe400078e3cff */
[----:B------:R-:W-:Y:S02]  /*0bb0*/  PRMT R17, R47, 0x7610, R17 ;  /* 0x000076102f117816 */ /* 0x000fe40000000011 */
[C---:B------:R-:W-:Y:S02]  /*0bc0*/  LOP3.LUT R76, R44.reuse, R35, RZ, 0x3c, !PT ;  /* 0x000000232c4c7212 */ /* 0x040fe400078e3cff */
[----:B0-----:R-:W-:Y:S02]  /*0bd0*/  PRMT R18, R44, 0x7610, R18 ;  /* 0x000076102c127816 */ /* 0x001fe40000000012 */
[----:B------:R-:W-:Y:S02]  /*0be0*/  PRMT R51, R52, 0x7610, R51 ;  /* 0x0000761034337816 */ /* 0x000fe40000000033 */
[----:B------:R-:W-:-:S02]  /*0bf0*/  PRMT R39, R31, 0x7610, R39 ;  /* 0x000076101f277816 */ /* 0x000fc40000000027 */
[----:B------:R-:W-:Y:S02]  /*0c00*/  PRMT R61, R30, 0x7610, R61 ;  /* 0x000076101e3d7816 */ /* 0x000fe4000000003d */
[----:B------:R-:W-:Y:S02]  /*0c10*/  PRMT R62, R29, 0x7610, R62 ;  /* 0x000076101d3e7816 */ /* 0x000fe4000000003e */
[----:B------:R-:W-:Y:S02]  /*0c20*/  PRMT R69, R34, 0x7610, R69 ;  /* 0x0000761022457816 */ /* 0x000fe40000000045 */
[----:B------:R-:W-:Y:S02]  /*0c30*/  LOP3.LUT R68, R13, R34, RZ, 0x3c, !PT ;  /* 0x000000220d447212 */ /* 0x000fe400078e3cff */
[----:B------:R-:W-:Y:S02]  /*0c40*/  LOP3.LUT R71, R45, R30, RZ, 0x3c, !PT ;  /* 0x0000001e2d477212 */ /* 0x000fe400078e3cff */
[----:B------:R-:W-:-:S02]  /*0c50*/  PRMT R64, R35, 0x7610, R64 ;  /* 0x0000761023407816 */ /* 0x000fc40000000040 */
[----:B------:R-:W-:Y:S02]  /*0c60*/  PRMT R65, R38, 0x7610, R65 ;  /* 0x0000761026417816 */ /* 0x000fe40000000041 */
[----:B------:R-:W-:Y:S02]  /*0c70*/  PRMT R66, R33, 0x7610, R66 ;  /* 0x0000761021427816 */ /* 0x000fe40000000042 */
[----:B------:R-:W-:Y:S02]  /*0c80*/  PRMT R37, R32, 0x7610, R37 ;  /* 0x0000761020257816 */ /* 0x000fe40000000025 */
[----:B------:R-:W-:Y:S02]  /*0c90*/  PRMT R44, R3, 0x7610, R44 ;  /* 0x00007610032c7816 */ /* 0x000fe4000000002c */
[----:B------:R-:W-:Y:S02]  /*0ca0*/  PRMT R46, R6, 0x7610, R46 ;  /* 0x00007610062e7816 */ /* 0x000fe4000000002e */
[----:B------:R-:W-:-:S02]  /*0cb0*/  PRMT R67, R7, 0x7610, R67 ;  /* 0x0000761007437816 */ /* 0x000fc40000000043 */
[----:B------:R-:W-:Y:S02]  /*0cc0*/  PRMT R63, R8, 0x7610, R63 ;  /* 0x00007610083f7816 */ /* 0x000fe4000000003f */
[----:B------:R-:W-:Y:S02]  /*0cd0*/  LOP3.LUT R50, R19, R8, RZ, 0x3c, !PT ;  /* 0x0000000813327212 */ /* 0x000fe400078e3cff */
[----:B------:R-:W-:Y:S02]  /*0ce0*/  LOP3.LUT R47, R22, R7, RZ, 0x3c, !PT ;  /* 0x00000007162f7212 */ /* 0x000fe400078e3cff */
[----:B------:R-:W-:Y:S02]  /*0cf0*/  LOP3.LUT R59, R23, R6, RZ, 0x3c, !PT ;  /* 0x00000006173b7212 */ /* 0x000fe400078e3cff */
[----:B------:R-:W-:Y:S02]  /*0d00*/  LOP3.LUT R60, R24, R3, RZ, 0x3c, !PT ;  /* 0x00000003183c7212 */ /* 0x000fe400078e3cff */
[----:B------:R-:W-:-:S02]  /*0d10*/  PRMT R55, R43, 0x7610, R55 ;  /* 0x000076102b377816 */ /* 0x000fc40000000037 */
[----:B------:R-:W-:Y:S02]  /*0d20*/  PRMT R56, R42, 0x7610, R56 ;  /* 0x000076102a387816 */ /* 0x000fe40000000038 */
[----:B------:R-:W-:Y:S02]  /*0d30*/  PRMT R57, R41, 0x7610, R57 ;  /* 0x0000761029397816 */ /* 0x000fe40000000039 */
[----:B------:R-:W-:Y:S02]  /*0d40*/  PRMT R58, R40, 0x7610, R58 ;  /* 0x00007610283a7816 */ /* 0x000fe4000000003a */
[C---:B------:R-:W-:Y:S02]  /*0d50*/  LOP3.LUT R54, R48.reuse, R43, RZ, 0x3c, !PT ;  /* 0x0000002b30367212 */ /* 0x040fe400078e3cff */
[----:B------:R-:W-:Y:S02]  /*0d60*/  PRMT R28, R48, 0x7610, R28 ;  /* 0x00007610301c7816 */ /* 0x000fe4000000001c */
[----:B------:R-:W-:-:S07]  /*0d70*/  PRMT R52, R49, 0x7610, R52 ;  /* 0x0000761031347816 */ /* 0x000fce0000000034 */
.L_x_10:
[----:B------:R-:W0:Y:S01]  /*0d80*/  LDC.64 R48, c[0x4][0x20] ;  /* 0x01000800ff307b82 */ /* 0x000e220000000a00 */
[----:B------:R-:W-:Y:S02]  /*0d90*/  R2UR UR4, R80 ;  /* 0x00000000500472ca */ /* 0x000fe400000e0000 */
[----:B------:R-:W-:Y:S02]  /*0da0*/  R2UR UR5, R81 ;  /* 0x00000000510572ca */ /* 0x000fe400000e0000 */
[----:B0-----:R-:W-:-:S05]  /*0db0*/  IADD3 R84, P0, PT, R85, R48, RZ ;  /* 0x0000003055547210 */ /* 0x001fca0007f1e0ff */
[----:B------:R-:W-:-:S06]  /*0dc0*/  IMAD.X R85, R36, 0x1, R49, P0 ;  /* 0x0000000124557824 */ /* 0x000fcc00000e0631 */
[----:B------:R-:W2:Y:S02]  /*0dd0*/  LDG.E.U8 R84, desc[UR4][R84.64] ;  /* 0x0000000454547981 */ /* 0x000ea4000c1e1100 */
[----:B--2---:R-:W-:-:S04]  /*0de0*/  LOP3.LUT R13, R13, R84, RZ, 0x3c, !PT ;  /* 0x000000540d0d7212 */ /* 0x004fc800078e3cff */
[----:B------:R-:W-:-:S04]  /*0df0*/  LOP3.LUT R83, R13, 0xff, RZ, 0xc0, !PT ;  /* 0x000000ff0d537812 */ /* 0x000fc800078ec0ff */
[----:B------:R-:W-:-:S05]  /*0e00*/  IADD3 R82, P0, PT, R83, R48, RZ ;  /* 0x0000003053527210 */ /* 0x000fca0007f1e0ff */
[----:B------:R-:W-:-:S06]  /*0e10*/  IMAD.X R83, RZ, RZ, R49, P0 ;  /* 0x000000ffff537224 */ /* 0x000fcc00000e0631 */
[----:B------:R-:W2:Y:S02]  /*0e20*/  LDG.E.U8 R83, desc[UR4][R82.64] ;  /* 0x0000000452537981 */ /* 0x000ea4000c1e1100 */
[----:B--2---:R-:W-:-:S04]  /*0e30*/  LOP3.LUT R12, R12, R83, RZ, 0x3c, !PT ;  /* 0x000000530c0c7212 */ /* 0x004fc800078e3cff */
[----:B------:R-:W-:-:S04]  /*0e40*/  LOP3.LUT R79, R12, 0xff, RZ, 0xc0, !PT ;  /* 0x000000ff0c4f7812 */ /* 0x000fc800078ec0ff */
[----:B------:R-:W-:-:S05]  /*0e50*/  IADD3 R78, P0, PT, R79, R48, RZ ;  /* 0x000000304f4e7210 */ /* 0x000fca0007f1e0ff */
[----:B------:R-:W-:-:S05]  /*0e60*/  IMAD.X R79, RZ, RZ, R49, P0 ;  /* 0x000000ffff4f7224 */ /* 0x000fca00000e0631 */
        /* <DEDUP_REMOVED lines=227> */
[C---:B------:R-:W-:Y:S01]  /*1ca0*/  PRMT R54, R77.reuse, 0x7610, R54 ;  /* 0x000076104d367816 */ /* 0x040fe20000000036 */
[----:B------:R-:W-:Y:S02]  /*1cb0*/  IMAD.IADD R85, R77, 0x1, R2 ;  /* 0x000000014d557824 */ /* 0x000fe400078e0202 */
[----:B------:R-:W-:-:S03]  /*1cc0*/  VIADD R2, R2, 0x1 ;  /* 0x0000000102027836 */ /* 0x000fc60000000000 */
[----:B------:R-:W-:Y:S02]  /*1cd0*/  LOP3.LUT R85, R85, 0xff, RZ, 0xc0, !PT ;  /* 0x000000ff55557812 */ /* 0x000fe400078ec0ff */
[----:B------:R-:W-:-:S13]  /*1ce0*/  ISETP.NE.AND P0, PT, R2, 0x12, PT ;  /* 0x000000120200780c */ /* 0x000fda0003f05270 */
[----:B------:R-:W-:Y:S05]  /*1cf0*/  @P0 BRA `(.L_x_10) ;  /* 0xfffffff000200947 */ /* 0x000fea000383ffff */
[----:B------:R-:W-:Y:S05]  /*1d00*/  BSYNC.RECONVERGENT B3 ;  /* 0x0000000000037941 */ /* 0x000fea0003800200 */
.L_x_9:
[----:B------:R-:W2:Y:S01]  /*1d10*/  LDL.U8 R37, [R1+0xf] ;  /* 0x00000f0001257983 */ /* 0x000ea20000100000 */
[----:B------:R-:W-:Y:S02]  /*1d20*/  R2UR UR4, R80 ;  /* 0x00000000500472ca */ /* 0x000fe400000e0000 */
[----:B------:R-:W-:Y:S02]  /*1d30*/  R2UR UR5, R81 ;  /* 0x00000000510572ca */ /* 0x000fe400000e0000 */
[----:B--2---:R-:W-:-:S04]  /*1d40*/  LOP3.LUT R34, R34, 0xffff, R37, 0x48, !PT ;  /* 0x0000ffff22227812 */ /* 0x004fc800078e4825 */
[----:B------:R-:W-:-:S04]  /*1d50*/  LOP3.LUT R37, R34, 0xff, RZ, 0xc0, !PT ;  /* 0x000000ff22257812 */ /* 0x000fc800078ec0ff */
[----:B------:R-:W-:-:S05]  /*1d60*/  IADD3 R36, P0, PT, R37, R48, RZ ;  /* 0x0000003025247210 */ /* 0x000fca0007f1e0ff */
[----:B------:R-:W-:-:S05]  /*1d70*/  IMAD.X R37, RZ, RZ, R49, P0 ;  /* 0x000000ffff257224 */ /* 0x000fca00000e0631 */
[----:B------:R-:W2:Y:S02]  /*1d80*/  LDG.E.U8 R2, desc[UR4][R36.64] ;  /* 0x0000000424027981 */ /* 0x000ea4000c1e1100 */
        /* <DEDUP_REMOVED lines=69> */
[----:B------:R0:W2:Y:S01]  /*21e0*/  LDG.E.U8 R42, desc[UR4][R62.64] ;  /* 0x000000043e2a7981 */ /* 0x0000a2000c1e1100 */
[----:B------:R-:W-:Y:S02]  /*21f0*/  LOP3.LUT R3, R14, 0xffff, RZ, 0xc0, !PT ;  /* 0x0000ffff0e037812 */ /* 0x000fe400078ec0ff */
[----:B------:R-:W-:Y:S02]  /*2200*/  LOP3.LUT R8, R45, 0xffff, RZ, 0xc0, !PT ;  /* 0x0000ffff2d087812 */ /* 0x000fe400078ec0ff */
[----:B------:R-:W-:Y:S02]  /*2210*/  LOP3.LUT R61, R12, 0xffff, RZ, 0xc0, !PT ;  /* 0x0000ffff0c3d7812 */ /* 0x000fe400078ec0ff */
[----:B------:R-:W-:Y:S02]  /*2220*/  LOP3.LUT R64, R13, 0xffff, RZ, 0xc0, !PT ;  /* 0x0000ffff0d407812 */ /* 0x000fe400078ec0ff */
[----:B------:R-:W-:Y:S02]  /*2230*/  PRMT R3, R8, 0x3340, R3 ;  /* 0x0000334008037816 */ /* 0x000fe40000000003 */
[----:B0-----:R-:W-:-:S02]  /*2240*/  LOP3.LUT R62, R18, 0xffff, RZ, 0xc0, !PT ;  /* 0x0000ffff123e7812 */ /* 0x001fc400078ec0ff */
[----:B------:R-:W-:Y:S02]  /*2250*/  LOP3.LUT R63, R17, 0xffff, RZ, 0xc0, !PT ;  /* 0x0000ffff113f7812 */ /* 0x000fe400078ec0ff */
[----:B------:R-:W-:Y:S02]  /*2260*/  PRMT R64, R64, 0x3340, R61 ;  /* 0x0000334040407816 */ /* 0x000fe4000000003d */
[----:B------:R-:W-:Y:S02]  /*2270*/  LOP3.LUT R8, R16, 0xffff, RZ, 0xc0, !PT ;  /* 0x0000ffff10087812 */ /* 0x000fe400078ec0ff */
[----:B--2---:R-:W-:-:S04]  /*2280*/  LOP3.LUT R43, R43, 0xffff, R42, 0x48, !PT ;  /* 0x0000ffff2b2b7812 */ /* 0x004fc800078e482a */
[----:B------:R-:W-:-:S04]  /*2290*/  LOP3.LUT R43, R43, 0xff, RZ, 0xc0, !PT ;  /* 0x000000ff2b2b7812 */ /* 0x000fc800078ec0ff */
[----:B------:R-:W-:-:S05]  /*22a0*/  IADD3 R6, P0, PT, R43, R48, RZ ;  /* 0x000000302b067210 */ /* 0x000fca0007f1e0ff */
[----:B------:R-:W-:-:S05]  /*22b0*/  IMAD.X R7, RZ, RZ, R49, P0 ;  /* 0x000000ffff077224 */ /* 0x000fca00000e0631 */
[----:B------:R0:W2:Y:S01]  /*22c0*/  LDG.E.U8 R43, desc[UR4][R6.64] ;  /* 0x00000004062b7981 */ /* 0x0000a2000c1e1100 */
[----:B------:R-:W-:Y:S01]  /*22d0*/  LOP3.LUT R61, R23, 0xffff, RZ, 0xc0, !PT ;  /* 0x0000ffff173d7812 */ /* 0x000fe200078ec0ff */
[----:B------:R-:W-:Y:S01]  /*22e0*/  BSSY.RECONVERGENT B3, `(.L_x_11) ;  /* 0x0000169000037945 */ /* 0x000fe20003800200 */
[----:B------:R-:W-:Y:S01]  /*22f0*/  PRMT R62, R63, 0x3340, R62 ;  /* 0x000033403f3e7816 */ /* 0x000fe2000000003e */
[----:B------:R-:W-:Y:S01]  /*2300*/  IMAD.MOV.U32 R85, RZ, RZ, RZ ;  /* 0x000000ffff557224 */ /* 0x000fe200078e00ff */
[----:B------:R-:W-:Y:S02]  /*2310*/  LOP3.LUT R63, R22, 0xffff, RZ, 0xc0, !PT ;  /* 0x0000ffff163f7812 */ /* 0x000fe400078ec0ff */
[----:B------:R-:W-:Y:S02]  /*2320*/  LOP3.LUT R66, R19, 0xffff, RZ, 0xc0, !PT ;  /* 0x0000ffff13427812 */ /* 0x000fe400078ec0ff */
[----:B------:R-:W-:Y:S02]  /*2330*/  LOP3.LUT R57, R57, 0xffff, RZ, 0xc0, !PT ;  /* 0x0000ffff39397812 */ /* 0x000fe400078ec0ff */
[----:B0-----:R-:W-:-:S02]  /*2340*/  LOP3.LUT R7, R15, 0xffff, RZ, 0xc0, !PT ;  /* 0x0000ffff0f077812 */ /* 0x001fc400078ec0ff */
[----:B------:R-:W-:Y:S02]  /*2350*/  LOP3.LUT R6, R24, 0xffff, RZ, 0xc0, !PT ;  /* 0x0000ffff18067812 */ /* 0x000fe400078ec0ff */
[----:B------:R-:W-:Y:S02]  /*2360*/  PRMT R7, R7, 0x3340, R8 ;  /* 0x0000334007077816 */ /* 0x000fe40000000008 */
[----:B------:R-:W-:Y:S02]  /*2370*/  PRMT R61, R61, 0x3340, R6 ;  /* 0x000033403d3d7816 */ /* 0x000fe40000000006 */
[----:B------:R-:W-:Y:S02]  /*2380*/  LOP3.LUT R8, R55, 0xffff, RZ, 0xc0, !PT ;  /* 0x0000ffff37087812 */ /* 0x000fe400078ec0ff */
[----:B------:R-:W-:Y:S02]  /*2390*/  LOP3.LUT R6, R26, 0xffff, RZ, 0xc0, !PT ;  /* 0x0000ffff1a067812 */ /* 0x000fe400078ec0ff */
[----:B------:R-:W-:-:S02]  /*23a0*/  LOP3.LUT R55, R25, 0xffff, RZ, 0xc0, !PT ;  /* 0x0000ffff19377812 */ /* 0x000fc400078ec0ff */
[----:B------:R-:W-:Y:S02]  /*23b0*/  LOP3.LUT R58, R58, 0xffff, RZ, 0xc0, !PT ;  /* 0x0000ffff3a3a7812 */ /* 0x000fe400078ec0ff */
[----:B------:R-:W-:Y:S02]  /*23c0*/  LOP3.LUT R65, R28, 0xffff, RZ, 0xc0, !PT ;  /* 0x0000ffff1c417812 */ /* 0x000fe400078ec0ff */
[----:B------:R-:W-:Y:S02]  /*23d0*/  LOP3.LUT R68, R27, 0xffff, RZ, 0xc0, !PT ;  /* 0x0000ffff1b447812 */ /* 0x000fe400078ec0ff */
[----:B------:R-:W-:Y:S02]  /*23e0*/  PRMT R66, R66, 0x3340, R63 ;  /* 0x0000334042427816 */ /* 0x000fe4000000003f */
[----:B------:R-:W-:Y:S02]  /*23f0*/  LOP3.LUT R63, R56, 0xffff, RZ, 0xc0, !PT ;  /* 0x0000ffff383f7812 */ /* 0x000fe400078ec0ff */
[----:B------:R-:W-:-:S02]  /*2400*/  PRMT R56, R55, 0x3340, R6 ;  /* 0x0000334037387816 */ /* 0x000fc40000000006 */
[----:B------:R-:W-:Y:S02]  /*2410*/  PRMT R57, R58, 0x3340, R57 ;  /* 0x000033403a397816 */ /* 0x000fe40000000039 */
        /* <DEDUP_REMOVED lines=9> */
[----:B------:R-:W-:Y:S02]  /*24b0*/  PRMT R52, R50, 0x3340, R47 ;  /* 0x0000334032347816 */ /* 0x000fe4000000002f */
[----:B------:R-:W-:Y:S01]  /*24c0*/  PRMT R53, R53, 0x3340, R54 ;  /* 0x0000334035357816 */ /* 0x000fe20000000036 */
[----:B------:R0:W-:Y:S01]  /*24d0*/  STL.64 [R1+0x20], R6 ;  /* 0x0000200601007387 */ /* 0x0001e20000100a00 */
[----:B------:R-:W-:-:S02]  /*24e0*/  PRMT R58, R58, 0x3340, R3 ;  /* 0x000033403a3a7816 */ /* 0x000fc40000000003 */
[----:B------:R-:W-:Y:S02]  /*24f0*/  PRMT R51, R56, 0x5410, R65 ;  /* 0x0000541038337816 */ /* 0x000fe40000000041 */
[----:B------:R-:W-:Y:S02]  /*2500*/  LOP3.LUT R3, R13, 0xffff, R2, 0x48, !PT ;  /* 0x0000ffff0d037812 */ /* 0x000fe400078e4802 */
[----:B------:R-:W-:Y:S02]  /*2510*/  LOP3.LUT R54, R12, 0xffff, R29, 0x48, !PT ;  /* 0x0000ffff0c367812 */ /* 0x000fe400078e481d */
[----:B------:R-:W-:Y:S02]  /*2520*/  LOP3.LUT R47, R45, 0xffff, R30, 0x48, !PT ;  /* 0x0000ffff2d2f7812 */ /* 0x000fe400078e481e */
[----:B------:R-:W-:Y:S02]  /*2530*/  LOP3.LUT R56, R14, 0xffff, R31, 0x48, !PT ;  /* 0x0000ffff0e387812 */ /* 0x000fe400078e481f */
[----:B------:R-:W-:-:S02]  /*2540*/  PRMT R3, R3, 0x3340, R54 ;  /* 0x0000334003037816 */ /* 0x000fc40000000036 */
[----:B------:R-:W-:Y:S02]  /*2550*/  PRMT R56, R47, 0x3340, R56 ;  /* 0x000033402f387816 */ /* 0x000fe40000000038 */
[----:B0-----:R-:W-:Y:S02]  /*2560*/  LOP3.LUT R6, R15, 0xffff, R32, 0x48, !PT ;  /* 0x0000ffff0f067812 */ /* 0x001fe400078e4820 */
[----:B------:R-:W-:Y:S02]  /*2570*/  LOP3.LUT R7, R16, 0xffff, R33, 0x48, !PT ;  /* 0x0000ffff10077812 */ /* 0x000fe400078e4821 */
[----:B------:R-:W-:Y:S02]  /*2580*/  LOP3.LUT R47, R17, 0xffff, R34, 0x48, !PT ;  /* 0x0000ffff112f7812 */ /* 0x000fe400078e4822 */
[----:B------:R-:W-:Y:S02]  /*2590*/  LOP3.LUT R54, R18, 0xffff, R35, 0x48, !PT ;  /* 0x0000ffff12367812 */ /* 0x000fe400078e4823 */
[----:B------:R-:W-:-:S02]  /*25a0*/  LOP3.LUT R60, R60, 0xffff, RZ, 0xc0, !PT ;  /* 0x0000ffff3c3c7812 */ /* 0x000fc400078ec0ff */
[----:B------:R-:W-:Y:S02]  /*25b0*/  LOP3.LUT R59, R59, 0xffff, RZ, 0xc0, !PT ;  /* 0x0000ffff3b3b7812 */ /* 0x000fe400078ec0ff */
[----:B------:R-:W-:Y:S02]  /*25c0*/  PRMT R50, R66, 0x5410, R61 ;  /* 0x0000541042327816 */ /* 0x000fe4000000003d */
[----:B------:R-:W-:Y:S02]  /*25d0*/  PRMT R7, R6, 0x3340, R7 ;  /* 0x0000334006077816 */ /* 0x000fe40000000007 */
[----:B------:R-:W-:Y:S01]  /*25e0*/  PRMT R54, R47, 0x3340, R54 ;  /* 0x000033402f367816 */ /* 0x000fe20000000036 */
[----:B------:R0:W-:Y:S01]  /*25f0*/  STL.64 [R1+0x28], R50 ;  /* 0x0000283201007387 */ /* 0x0001e20000100a00 */
[----:B------:R-:W-:Y:S02]  /*2600*/  PRMT R8, R63, 0x3340, R8 ;  /* 0x000033403f087816 */ /* 0x000fe40000000008 */
[----:B------:R-:W-:-:S02]  /*2610*/  PRMT R59, R59, 0x3340, R60 ;  /* 0x000033403b3b7816 */ /* 0x000fc4000000003c */
[----:B------:R-:W-:Y:S02]  /*2620*/  PRMT R6, R36, 0x3340, R37 ;  /* 0x0000334024067816 */ /* 0x000fe40000000025 */
[----:B------:R-:W-:Y:S02]  /*2630*/  PRMT R54, R7, 0x5410, R54 ;  /* 0x0000541007367816 */ /* 0x000fe40000000036 */
[----:B------:R-:W-:Y:S02]  /*2640*/  PRMT R8, R57, 0x5410, R8 ;  /* 0x0000541039087816 */ /* 0x000fe40000000008 */
[----:B------:R-:W-:Y:S01]  /*2650*/  PRMT R52, R52, 0x5410, R59 ;  /* 0x0000541034347816 */ /* 0x000fe2000000003b */
[----:B------:R-:W-:Y:S01]  /*2660*/  STL [R1+0x44], R54 ;  /* 0x0000443601007387 */ /* 0x000fe20000100800 */
[----:B------:R-:W-:Y:S02]  /*2670*/  PRMT R53, R58, 0x5410, R53 ;  /* 0x000054103a357816 */ /* 0x000fe40000000035 */
[----:B------:R-:W-:Y:S01]  /*2680*/  PRMT R56, R3, 0x5410, R56 ;  /* 0x0000541003387816 */ /* 0x000fe20000000038 */
[----:B------:R-:W-:Y:S01]  /*2690*/  STL [R1+0x3c], R8 ;  /* 0x00003c0801007387 */ /* 0x000fe20000100800 */
[----:B------:R-:W-:-:S02]  /*26a0*/  PRMT R7, R6, 0x5410, R9 ;  /* 0x0000541006077816 */ /* 0x000fc40000000009 */
[----:B0-----:R-:W-:Y:S01]  /*26b0*/  PRMT R50, R2, 0x3340, R29 ;  /* 0x0000334002327816 */ /* 0x001fe2000000001d */
[----:B------:R0:W-:Y:S01]  /*26c0*/  STL.64 [R1+0x48], R52 ;  /* 0x0000483401007387 */ /* 0x0001e20000100a00 */
[----:B------:R-:W-:Y:S02]  /*26d0*/  PRMT R3, R30, 0x3340, R31 ;  /* 0x000033401e037816 */ /* 0x000fe4000000001f */
[----:B------:R-:W-:Y:S01]  /*26e0*/  PRMT R51, R32, 0x3340, R33 ;  /* 0x0000334020337816 */ /* 0x000fe20000000021 */
[----:B------:R-:W-:Y:S01]  /*26f0*/  STL [R1+0x40], R56 ;  /* 0x0000403801007387 */ /* 0x000fe20000100800 */
[----:B------:R-:W-:Y:S02]  /*2700*/  PRMT R6, R34, 0x3340, R35 ;  /* 0x0000334022067816 */ /* 0x000fe40000000023 */
[----:B------:R-:W-:Y:S02]  /*2710*/  PRMT R50, R50, 0x5410, R3 ;  /* 0x0000541032327816 */ /* 0x000fe40000000003 */
[----:B------:R-:W-:-:S02]  /*2720*/  PRMT R51, R51, 0x5410, R6 ;  /* 0x0000541033337816 */ /* 0x000fc40000000006 */
[----:B------:R-:W-:Y:S01]  /*2730*/  PRMT R3, R46, 0x7054, R7 ;  /* 0x000070542e037816 */ /* 0x000fe20000000007 */
[----:B------:R-:W-:Y:S01]  /*2740*/  STL [R1+0x30], R50 ;  /* 0x0000303201007387 */ /* 0x000fe20000100800 */
[----:B0-----:R-:W-:Y:S02]  /*2750*/  PRMT R53, R40, 0x3340, R41 ;  /* 0x0000334028357816 */ /* 0x001fe40000000029 */
[----:B------:R-:W-:Y:S01]  /*2760*/  PRMT R6, R38, 0x7054, R7 ;  /* 0x0000705426067816 */ /* 0x000fe20000000007 */
[----:B------:R0:W-:Y:S01]  /*2770*/  STL.64 [R1], R50 ;  /* 0x0000003201007387 */ /* 0x0001e20000100a00 */
[----:B------:R-:W-:Y:S01]  /*2780*/  PRMT R44, R44, 0x654, R3 ;  /* 0x000006542c2c7816 */ /* 0x000fe20000000003 */
[----:B------:R-:W-:Y:S01]  /*2790*/  IMAD.MOV.U32 R3, RZ, RZ, RZ ;  /* 0x000000ffff037224 */ /* 0x000fe200078e00ff */
[----:B------:R-:W-:Y:S01]  /*27a0*/  PRMT R52, R39, 0x654, R6 ;  /* 0x0000065427347816 */ /* 0x000fe20000000006 */
[----:B------:R1:W-:Y:S01]  /*27b0*/  STL [R1+0x34], R51 ;  /* 0x0000343301007387 */ /* 0x0003e20000100800 */
[----:B------:R-:W-:Y:S01]  /*27c0*/  LOP3.LUT R46, R13, R2, RZ, 0x3c, !PT ;  /* 0x000000020d2e7212 */ /* 0x000fe200078e3cff */
[----:B------:R-:W-:Y:S01]  /*27d0*/  IMAD.MOV.U32 R6, RZ, RZ, RZ ;  /* 0x000000ffff067224 */ /* 0x000fe200078e00ff */
[----:B------:R-:W-:Y:S01]  /*27e0*/  PRMT R7, R2, 0x7610, R7 ;  /* 0x0000761002077816 */ /* 0x000fe20000000007 */
[----:B------:R3:W-:Y:S01]  /*27f0*/  STL [R1+0x38], R44 ;  /* 0x0000382c01007387 */ /* 0x0007e20000100800 */
[----:B------:R-:W-:-:S02]  /*2800*/  LOP3.LUT R47, R12, R29, RZ, 0x3c, !PT ;  /* 0x0000001d0c2f7212 */ /* 0x000fc400078e3cff */
[----:B------:R-:W-:Y:S02]  /*2810*/  PRMT R63, R30, 0x7610, R63 ;  /* 0x000076101e3f7816 */ /* 0x000fe4000000003f */
[----:B0-----:R-:W-:Y:S02]  /*2820*/  LOP3.LUT R50, R45, R30, RZ, 0x3c, !PT ;  /* 0x0000001e2d327212 */ /* 0x001fe400078e3cff */
[----:B-1----:R-:W-:Y:S02]  /*2830*/  LOP3.LUT R51, R14, R31, RZ, 0x3c, !PT ;  /* 0x0000001f0e337212 */ /* 0x002fe400078e3cff */
[----:B------:R-:W-:Y:S02]  /*2840*/  PRMT R64, R31, 0x7610, R64 ;  /* 0x000076101f407816 */ /* 0x000fe40000000040 */
[----:B------:R-:W-:Y:S02]  /*2850*/  PRMT R65, R32, 0x7610, R65 ;  /* 0x0000761020417816 */ /* 0x000fe40000000041 */
[----:B------:R-:W-:-:S02]  /*2860*/  PRMT R66, R33, 0x7610, R66 ;  /* 0x0000761021427816 */ /* 0x000fc40000000042 */
[----:B------:R-:W-:Y:S02]  /*2870*/  LOP3.LUT R54, R17, R34, RZ, 0x3c, !PT ;  /* 0x0000002211367212 */ /* 0x000fe400078e3cff */
[----:B------:R-:W-:Y:S02]  /*2880*/  PRMT R67, R34, 0x7610, R67 ;  /* 0x0000761022437816 */ /* 0x000fe40000000043 */
[----:B------:R-:W-:Y:S02]  /*2890*/  LOP3.LUT R55, R18, R35, RZ, 0x3c, !PT ;  /* 0x0000002312377212 */ /* 0x000fe400078e3cff */
[----:B------:R-:W-:Y:S02]  /*28a0*/  PRMT R68, R35, 0x7610, R68 ;  /* 0x0000761023447816 */ /* 0x000fe40000000044 */
[----:B------:R-:W-:Y:S02]  /*28b0*/  LOP3.LUT R56, R19, R36, RZ, 0x3c, !PT ;  /* 0x0000002413387212 */ /* 0x000fe400078e3cff */
        /* <DEDUP_REMOVED lines=13> */
[----:B--2---:R-:W-:Y:S02]  /*2990*/  PRMT R8, R42, 0x3340, R43 ;  /* 0x000033402a087816 */ /* 0x004fe4000000002b */
[----:B---3--:R-:W-:Y:S02]  /*29a0*/  LOP3.LUT R44, R28, R43, RZ, 0x3c, !PT ;  /* 0x0000002b1c2c7212 */ /* 0x008fe400078e3cff */
[--C-:B------:R-:W-:Y:S02]  /*29b0*/  PRMT R53, R53, 0x5410, R8.reuse ;  /* 0x0000541035357816 */ /* 0x100fe40000000008 */
[----:B------:R-:W-:Y:S02]  /*29c0*/  PRMT R8, R29, 0x7610, R8 ;  /* 0x000076101d087816 */ /* 0x000fe40000000008 */
[----:B------:R-:W-:Y:S01]  /*29d0*/  PRMT R76, R43, 0x7610, R76 ;  /* 0x000076102b4c7816 */ /* 0x000fe2000000004c */
[----:B------:R0:W-:Y:S02]  /*29e0*/  STL.64 [R1+0x8], R52 ;  /* 0x0000083401007387 */ /* 0x0001e40000100a00 */
[----:B0-----:R-:W-:-:S02]  /*29f0*/  LOP3.LUT R52, R15, R32, RZ, 0x3c, !PT ;  /* 0x000000200f347212 */ /* 0x001fc400078e3cff */
[----:B------:R-:W-:-:S07]  /*2a00*/  LOP3.LUT R53, R16, R33, RZ, 0x3c, !PT ;  /* 0x0000002110357212 */ /* 0x000fce00078e3cff */
.L_x_12:
[----:B------:R-:W-:Y:S02]  /*2a10*/  R2UR UR4, R80 ;  /* 0x00000000500472ca */ /* 0x000fe400000e0000 */
[----:B------:R-:W-:Y:S02]  /*2a20*/  R2UR UR5, R81 ;  /* 0x00000000510572ca */ /* 0x000fe400000e0000 */
[----:B------:R-:W-:-:S05]  /*2a30*/  IADD3 R84, P0, PT, R85, R48, RZ ;  /* 0x0000003055547210 */ /* 0x000fca0007f1e0ff */
        /* <DEDUP_REMOVED lines=237> */
[----:B--2---:R-:W-:-:S05]  /*3910*/  LOP3.LUT R44, R44, R79, RZ, 0x3c, !PT ;  /* 0x0000004f2c2c7212 */ /* 0x004fca00078e3cff */
[----:B------:R-:W-:Y:S02]  /*3920*/  IMAD.IADD R85, R44, 0x1, R3 ;  /* 0x000000012c557824 */ /* 0x000fe400078e0203 */
[----:B------:R-:W-:-:S03]  /*3930*/  VIADD R3, R3, 0x1 ;  /* 0x0000000103037836 */ /* 0x000fc60000000000 */
[----:B------:R-:W-:Y:S02]  /*3940*/  LOP3.LUT R85, R85, 0xff, RZ, 0xc0, !PT ;  /* 0x000000ff55557812 */ /* 0x000fe400078ec0ff */
[----:B------:R-:W-:-:S13]  /*3950*/  ISETP.NE.AND P0, PT, R3, 0x12, PT ;  /* 0x000000120300780c */ /* 0x000fda0003f05270 */
[----:B------:R-:W-:Y:S05]  /*3960*/  @P0 BRA `(.L_x_12) ;  /* 0xfffffff000280947 */ /* 0x000fea000383ffff */
[----:B------:R-:W-:Y:S05]  /*3970*/  BSYNC.RECONVERGENT B3 ;  /* 0x0000000000037941 */ /* 0x000fea0003800200 */
.L_x_11:
[----:B------:R-:W-:Y:S02]  /*3980*/  LOP3.LUT R2, R2, 0xffff, R43, 0x48, !PT ;  /* 0x0000ffff02027812 */ /* 0x000fe400078e482b */
[----:B------:R-:W-:Y:S02]  /*3990*/  R2UR UR4, R80 ;  /* 0x00000000500472ca */ /* 0x000fe400000e0000 */
[----:B------:R-:W-:Y:S02]  /*39a0*/  LOP3.LUT R3, R2, 0xff, RZ, 0xc0, !PT ;  /* 0x000000ff02037812 */ /* 0x000fe400078ec0ff */
[----:B------:R-:W-:Y:S02]  /*39b0*/  R2UR UR5, R81 ;  /* 0x00000000510572ca */ /* 0x000fe400000e0000 */
[----:B------:R-:W-:-:S05]  /*39c0*/  IADD3 R2, P0, PT, R3, R48, RZ ;  /* 0x0000003003027210 */ /* 0x000fca0007f1e0ff */
[----:B------:R-:W-:-:S06]  /*39d0*/  IMAD.X R3, RZ, RZ, R49, P0 ;  /* 0x000000ffff037224 */ /* 0x000fcc00000e0631 */
[----:B------:R-:W2:Y:S02]  /*39e0*/  LDG.E.U8 R6, desc[UR4][R2.64] ;  /* 0x0000000402067981 */ /* 0x000ea4000c1e1100 */
[----:B--2---:R-:W-:-:S04]  /*39f0*/  LOP3.LUT R29, R29, 0xffff, R6, 0x48, !PT ;  /* 0x0000ffff1d1d7812 */ /* 0x004fc800078e4806 */
[----:B------:R-:W-:-:S04]  /*3a00*/  LOP3.LUT R29, R29, 0xff, RZ, 0xc0, !PT ;  /* 0x000000ff1d1d7812 */ /* 0x000fc800078ec0ff */
[----:B------:R-:W-:-:S05]  /*3a10*/  IADD3 R78, P0, PT, R29, R48, RZ ;  /* 0x000000301d4e7210 */ /* 0x000fca0007f1e0ff */
[----:B------:R-:W-:-:S06]  /*3a20*/  IMAD.X R79, RZ, RZ, R49, P0 ;  /* 0x000000ffff4f7224 */ /* 0x000fcc00000e0631 */
        /* <DEDUP_REMOVED lines=65> */
[----:B------:R-:W2:Y:S01]  /*3e40*/  LDG.E.U8 R32, desc[UR4][R32.64] ;  /* 0x0000000420207981 */ /* 0x000ea2000c1e1100 */
[----:B------:R-:W0:Y:S03]  /*3e50*/  LDC.64 R2, c[0x4][0x18] ;  /* 0x01000600ff027b82 */ /* 0x000e260000000a00 */
[----:B0-----:R0:W3:Y:S01]  /*3e60*/  LDG.E R41, desc[UR4][R2.64] ;  /* 0x0000000402297981 */ /* 0x0010e2000c1e1900 */
[----:B--2---:R-:W-:-:S04]  /*3e70*/  LOP3.LUT R43, R43, 0xffff, R32, 0x48, !PT ;  /* 0x0000ffff2b2b7812 */ /* 0x004fc800078e4820 */
[----:B------:R-:W-:-:S04]  /*3e80*/  LOP3.LUT R43, R43, 0xff, RZ, 0xc0, !PT ;  /* 0x000000ff2b2b7812 */ /* 0x000fc800078ec0ff */
[----:B------:R-:W-:-:S05]  /*3e90*/  IADD3 R48, P0, PT, R43, R48, RZ ;  /* 0x000000302b307210 */ /* 0x000fca0007f1e0ff */
[----:B------:R-:W-:-:S06]  /*3ea0*/  IMAD.X R49, RZ, RZ, R49, P0 ;  /* 0x000000ffff317224 */ /* 0x000fcc00000e0631 */
[----:B------:R-:W2:Y:S01]  /*3eb0*/  LDG.E.U8 R49, desc[UR4][R48.64] ;  /* 0x0000000430317981 */ /* 0x000ea2000c1e1100 */
[----:B------:R-:W-:Y:S02]  /*3ec0*/  LOP3.LUT R14, R14, 0xffff, RZ, 0xc0, !PT ;  /* 0x0000ffff0e0e7812 */ /* 0x000fe400078ec0ff */
[----:B------:R-:W-:Y:S02]  /*3ed0*/  LOP3.LUT R45, R45, 0xffff, RZ, 0xc0, !PT ;  /* 0x0000ffff2d2d7812 */ /* 0x000fe400078ec0ff */
[----:B------:R-:W-:Y:S02]  /*3ee0*/  LOP3.LUT R18, R18, 0xffff, RZ, 0xc0, !PT ;  /* 0x0000ffff12127812 */ /* 0x000fe400078ec0ff */
[----:B------:R-:W-:Y:S02]  /*3ef0*/  LOP3.LUT R17, R17, 0xffff, RZ, 0xc0, !PT ;  /* 0x0000ffff11117812 */ /* 0x000fe400078ec0ff */
[----:B------:R-:W-:Y:S02]  /*3f00*/  LOP3.LUT R30, R12, 0xffff, RZ, 0xc0, !PT ;  /* 0x0000ffff0c1e7812 */ /* 0x000fe400078ec0ff */
[----:B------:R-:W-:-:S02]  /*3f10*/  PRMT R12, R45, 0x3340, R14 ;  /* 0x000033402d0c7816 */ /* 0x000fc4000000000e */
[----:B0-----:R-:W-:Y:S02]  /*3f20*/  PRMT R3, R17, 0x3340, R18 ;  /* 0x0000334011037816 */ /* 0x001fe40000000012 */
[----:B------:R-:W-:Y:S02]  /*3f30*/  LOP3.LUT R14, R24, 0xffff, RZ, 0xc0, !PT ;  /* 0x0000ffff180e7812 */ /* 0x000fe400078ec0ff */
[----:B------:R-:W-:Y:S02]  /*3f40*/  LOP3.LUT R23, R23, 0xffff, RZ, 0xc0, !PT ;  /* 0x0000ffff17177812 */ /* 0x000fe400078ec0ff */
[----:B------:R-:W-:Y:S02]  /*3f50*/  LOP3.LUT R17, R64, 0xffff, RZ, 0xc0, !PT ;  /* 0x0000ffff40117812 */ /* 0x000fe400078ec0ff */
[----:B------:R-:W-:Y:S02]  /*3f60*/  LOP3.LUT R2, R63, 0xffff, RZ, 0xc0, !PT ;  /* 0x0000ffff3f027812 */ /* 0x000fe400078ec0ff */
[----:B------:R-:W-:-:S02]  /*3f70*/  PRMT R14, R23, 0x3340, R14 ;  /* 0x00003340170e7816 */ /* 0x000fc4000000000e */
[----:B------:R-:W-:Y:S02]  /*3f80*/  PRMT R17, R2, 0x3340, R17 ;  /* 0x0000334002117816 */ /* 0x000fe40000000011 */
[----:B------:R-:W-:Y:S02]  /*3f90*/  LOP3.LUT R16, R16, 0xffff, RZ, 0xc0, !PT ;  /* 0x0000ffff10107812 */ /* 0x000fe400078ec0ff */
[----:B------:R-:W-:Y:S02]  /*3fa0*/  LOP3.LUT R15, R15, 0xffff, RZ, 0xc0, !PT ;  /* 0x0000ffff0f0f7812 */ /* 0x000fe400078ec0ff */
[----:B------:R-:W-:Y:S02]  /*3fb0*/  LOP3.LUT R26, R26, 0xffff, RZ, 0xc0, !PT ;  /* 0x0000ffff1a1a7812 */ /* 0x000fe400078ec0ff */
[----:B------:R-:W-:Y:S02]  /*3fc0*/  LOP3.LUT R25, R25, 0xffff, RZ, 0xc0, !PT ;  /* 0x0000ffff19197812 */ /* 0x000fe400078ec0ff */
[----:B------:R-:W-:-:S02]  /*3fd0*/  LOP3.LUT R23, R68, 0xffff, RZ, 0xc0, !PT ;  /* 0x0000ffff44177812 */ /* 0x000fc400078ec0ff */
[----:B------:R-:W-:Y:S02]  /*3fe0*/  LOP3.LUT R2, R67, 0xffff, RZ, 0xc0, !PT ;  /* 0x0000ffff43027812 */ /* 0x000fe400078ec0ff */
[----:B------:R-:W-:Y:S02]  /*3ff0*/  LOP3.LUT R22, R22, 0xffff, RZ, 0xc0, !PT ;  /* 0x0000ffff16167812 */ /* 0x000fe400078ec0ff */
[----:B------:R-:W-:Y:S02]  /*4000*/  LOP3.LUT R19, R19, 0xffff, RZ, 0xc0, !PT ;  /* 0x0000ffff13137812 */ /* 0x000fe400078ec0ff */
[----:B------:R-:W-:Y:S02]  /*4010*/  LOP3.LUT R13, R13, 0xffff, RZ, 0xc0, !PT ;  /* 0x0000ffff0d0d7812 */ /* 0x000fe400078ec0ff */
[----:B------:R-:W-:Y:S02]  /*4020*/  LOP3.LUT R28, R28, 0xffff, RZ, 0xc0, !PT ;  /* 0x0000ffff1c1c7812 */ /* 0x000fe400078ec0ff */
[----:B------:R-:W-:-:S02]  /*4030*/  LOP3.LUT R27, R27, 0xffff, RZ, 0xc0, !PT ;  /* 0x0000ffff1b1b7812 */ /* 0x000fc400078ec0ff */
[----:B------:R-:W-:Y:S02]  /*4040*/  LOP3.LUT R18, R8, 0xffff, RZ, 0xc0, !PT ;  /* 0x0000ffff08127812 */ /* 0x000fe400078ec0ff */
[----:B------:R-:W-:Y:S02]  /*4050*/  PRMT R16, R15, 0x3340, R16 ;  /* 0x000033400f107816 */ /* 0x000fe40000000010 */
[----:B------:R-:W-:Y:S02]  /*4060*/  PRMT R8, R25, 0x3340, R26 ;  /* 0x0000334019087816 */ /* 0x000fe4000000001a */
[----:B------:R-:W-:Y:S02]  /*4070*/  PRMT R23, R2, 0x3340, R23 ;  /* 0x0000334002177816 */ /* 0x000fe40000000017 */
[----:B------:R-:W-:Y:S02]  /*4080*/  PRMT R15, R19, 0x3340, R22 ;  /* 0x00003340130f7816 */ /* 0x000fe40000000016 */
[----:B------:R-:W-:-:S02]  /*4090*/  LOP3.LUT R25, R76, 0xffff, RZ, 0xc0, !PT ;  /* 0x0000ffff4c197812 */ /* 0x000fc400078ec0ff */
[----:B------:R-:W-:Y:S02]  /*40a0*/  LOP3.LUT R2, R75, 0xffff, RZ, 0xc0, !PT ;  /* 0x0000ffff4b027812 */ /* 0x000fe400078ec0ff */
[----:B------:R-:W-:Y:S02]  /*40b0*/  PRMT R13, R13, 0x3340, R30 ;  /* 0x000033400d0d7816 */ /* 0x000fe4000000001e */
[----:B------:R-:W-:Y:S02]  /*40c0*/  LOP3.LUT R19, R7, 0xffff, RZ, 0xc0, !PT ;  /* 0x0000ffff07137812 */ /* 0x000fe400078ec0ff */
[----:B------:R-:W-:Y:S02]  /*40d0*/  PRMT R7, R27, 0x3340, R28 ;  /* 0x000033401b077816 */ /* 0x000fe4000000001c */
[----:B------:R-:W-:Y:S02]  /*40e0*/  PRMT R25, R2, 0x3340, R25 ;  /* 0x0000334002197816 */ /* 0x000fe40000000019 */
[----:B------:R-:W-:-:S02]  /*40f0*/  PRMT R18, R19, 0x3340, R18 ;  /* 0x0000334013127816 */ /* 0x000fc40000000012 */
[----:B------:R-:W-:Y:S02]  /*4100*/  PRMT R2, R13, 0x5410, R12 ;  /* 0x000054100d027816 */ /* 0x000fe4000000000c */
[----:B------:R-:W-:Y:S02]  /*4110*/  LOP3.LUT R19, R72, 0xffff, RZ, 0xc0, !PT ;  /* 0x0000ffff48137812 */ /* 0x000fe400078ec0ff */
[----:B------:R-:W-:Y:S02]  /*4120*/  LOP3.LUT R22, R71, 0xffff, RZ, 0xc0, !PT ;  /* 0x0000ffff47167812 */ /* 0x000fe400078ec0ff */
[----:B------:R-:W-:Y:S02]  /*4130*/  PRMT R13, R8, 0x5410, R7 ;  /* 0x00005410080d7816 */ /* 0x000fe40000000007 */
        /* <DEDUP_REMOVED lines=22> */
[----:B------:R-:W-:Y:S02]  /*42a0*/  PRMT R3, R16, 0x5410, R3 ;  /* 0x0000541010037816 */ /* 0x000fe40000000003 */
[----:B------:R-:W-:Y:S02]  /*42b0*/  PRMT R12, R15, 0x5410, R14 ;  /* 0x000054100f0c7816 */ /* 0x000fe4000000000e */
[----:B------:R-:W-:Y:S02]  /*42c0*/  PRMT R19, R22, 0x3340, R19 ;  /* 0x0000334016137816 */ /* 0x000fe40000000013 */
        /* <DEDUP_REMOVED lines=17> */
[----:B------:R-:W-:Y:S01]  /*43e0*/  PRMT R37, R40, 0x3340, R31 ;  /* 0x0000334028257816 */ /* 0x000fe2000000001f */
[----:B------:R0:W-:Y:S01]  /*43f0*/  STL.64 [R1+0x20], R2 ;  /* 0x0000200201007387 */ /* 0x0001e20000100a00 */
[----:B------:R-:W-:-:S02]  /*4400*/  PRMT R14, R18, 0x5410, R17 ;  /* 0x00005410120e7816 */ /* 0x000fc40000000011 */
[----:B------:R-:W-:Y:S01]  /*4410*/  PRMT R15, R24, 0x5410, R23 ;  /* 0x00005410180f7816 */ /* 0x000fe20000000017 */
[----:B------:R1:W-:Y:S01]  /*4420*/  STL.64 [R1+0x28], R12 ;  /* 0x0000280c01007387 */ /* 0x0003e20000100a00 */
[----:B------:R-:W-:Y:S02]  /*4430*/  PRMT R6, R47, 0x5410, R50 ;  /* 0x000054102f067816 */ /* 0x000fe40000000032 */
[----:B------:R-:W-:Y:S02]  /*4440*/  PRMT R7, R53, 0x5410, R54 ;  /* 0x0000541035077816 */ /* 0x000fe40000000036 */
[----:B------:R-:W-:Y:S02]  /*4450*/  PRMT R82, R79, 0x5410, R82 ;  /* 0x000054104f527816 */ /* 0x000fe40000000052 */
[----:B------:R-:W-:Y:S02]  /*4460*/  PRMT R83, R83, 0x5410, R34 ;  /* 0x0000541053537816 */ /* 0x000fe40000000022 */
[----:B0-----:R-:W-:-:S02]  /*4470*/  PRMT R2, R22, 0x5410, R19 ;  /* 0x0000541016027816 */ /* 0x001fc40000000013 */
[----:B------:R-:W-:Y:S02]  /*4480*/  PRMT R3, R26, 0x5410, R25 ;  /* 0x000054101a037816 */ /* 0x000fe40000000019 */
[----:B-1----:R-:W-:Y:S02]  /*4490*/  PRMT R12, R57, 0x5410, R58 ;  /* 0x00005410390c7816 */ /* 0x002fe4000000003a */
[----:B------:R-:W-:Y:S02]  /*44a0*/  PRMT R13, R61, 0x5410, R44 ;  /* 0x000054103d0d7816 */ /* 0x000fe4000000002c */
[----:B------:R-:W-:Y:S01]  /*44b0*/  PRMT R36, R36, 0x5410, R39 ;  /* 0x0000541024247816 */ /* 0x000fe20000000027 */
[----:B------:R0:W-:Y:S01]  /*44c0*/  STL.64 [R1+0x30], R14 ;  /* 0x0000300e01007387 */ /* 0x0001e20000100a00 */
[----:B------:R-:W-:-:S03]  /*44d0*/  VIADD R0, R0, 0x1 ;  /* 0x0000000100007836 */ /* 0x000fc60000000000 */
[----:B------:R0:W-:Y:S04]  /*44e0*/  STL.64 [R1+0x38], R2 ;  /* 0x0000380201007387 */ /* 0x0001e80000100a00 */
[----:B------:R0:W-:Y:S04]  /*44f0*/  STL.64 [R1+0x40], R6 ;  /* 0x0000400601007387 */ /* 0x0001e80000100a00 */
[----:B------:R0:W-:Y:S04]  /*4500*/  STL.64 [R1+0x48], R12 ;  /* 0x0000480c01007387 */ /* 0x0001e80000100a00 */
[----:B------:R0:W-:Y:S01]  /*4510*/  STL.64 [R1], R82 ;  /* 0x0000005201007387 */ /* 0x0001e20000100a00 */
[----:B---3--:R-:W-:-:S02]  /*4520*/  ISETP.GE.AND P0, PT, R0, R41, PT ;  /* 0x000000290000720c */ /* 0x008fc40003f06270 */
[----:B--2---:R-:W-:-:S04]  /*4530*/  PRMT R32, R32, 0x3340, R49 ;  /* 0x0000334020207816 */ /* 0x004fc80000000031 */
[----:B------:R-:W-:-:S05]  /*4540*/  PRMT R37, R37, 0x5410, R32 ;  /* 0x0000541025257816 */ /* 0x000fca0000000020 */
[----:B------:R0:W-:Y:S02]  /*4550*/  STL.64 [R1+0x8], R36 ;  /* 0x0000082401007387 */ /* 0x0001e40000100a00 */
[----:B------:R-:W-:Y:S05]  /*4560*/  @!P0 BRA `(.L_x_13) ;  /* 0xffffffbc00c08947 */ /* 0x000fea000383ffff */
[----:B------:R-:W-:Y:S05]  /*4570*/  BSYNC.RECONVERGENT B1 ;  /* 0x0000000000017941 */ /* 0x000fea0003800200 */
.L_x_6:
[----:B------:R-:W-:-:S05]  /*4580*/  VIADD R11, R11, 0x1 ;  /* 0x000000010b0b7836 */ /* 0x000fca0000000000 */
[----:B------:R-:W-:-:S13]  /*4590*/  ISETP.GE.AND P0, PT, R11, R41, PT ;  /* 0x000000290b00720c */ /* 0x000fda0003f06270 */
[----:B------:R-:W-:Y:S05]  /*45a0*/  @!P0 BRA `(.L_x_14) ;  /* 0xffffffbc00748947 */ /* 0x000fea000383ffff */
[----:B------:R-:W-:Y:S05]  /*45b0*/  BSYNC.RECONVERGENT B2 ;  /* 0x0000000000027941 */ /* 0x000fea0003800200 */
.L_x_5:
[----:B------:R-:W-:Y:S05]  /*45c0*/  BRA `(.L_x_4) ;  /* 0x00000070004c7947 */ /* 0x000fea0003800000 */
.L_x_3:
[----:B------:R-:W0:Y:S01]  /*45d0*/  LDCU.64 UR4, c[0x4][0x10] ;  /* 0x01000200ff0477ac */ /* 0x000e220008000a00 */
[----:B------:R-:W-:Y:S02]  /*45e0*/  R2UR UR6, R80 ;  /* 0x00000000500672ca */ /* 0x000fe400000e0000 */
[----:B------:R-:W-:Y:S02]  /*45f0*/  R2UR UR7, R81 ;  /* 0x00000000510772ca */ /* 0x000fe400000e0000 */
[----:B0-----:R-:W-:Y:S02]  /*4600*/  IADD3 R6, P0, PT, R3, UR4, RZ ;  /* 0x0000000403067c10 */ /* 0x001fe4000ff1e0ff */
[----:B------:R-:W0:Y:S03]  /*4610*/  LDC R3, c[0x0][0x380] ;  /* 0x0000e000ff037b82 */ /* 0x000e260000000800 */
[----:B------:R-:W-:-:S06]  /*4620*/  IMAD.X R7, RZ, RZ, UR5, P0 ;  /* 0x00000005ff077e24 */ /* 0x000fcc00080e06ff */
[----:B------:R-:W2:Y:S01]  /*4630*/  LDG.E.U8 R7, desc[UR6][R6.64] ;  /* 0x0000000606077981 */ /* 0x000ea2000c1e1100 */
[----:B------:R-:W1:Y:S01]  /*4640*/  LDC.64 R10, c[0x4][0x18] ;  /* 0x01000600ff0a7b82 */ /* 0x000e620000000a00 */
[----:B------:R-:W-:Y:S02]  /*4650*/  R2UR UR4, R80 ;  /* 0x00000000500472ca */ /* 0x000fe400000e0000 */
[----:B------:R-:W-:Y:S02]  /*4660*/  R2UR UR5, R81 ;  /* 0x00000000510572ca */ /* 0x000fe400000e0000 */
[----:B0-----:R-:W-:-:S04]  /*4670*/  IADD3 R8, P0, PT, R4, R3, RZ ;  /* 0x0000000304087210 */ /* 0x001fc80007f1e0ff */
[----:B------:R-:W-:-:S07]  /*4680*/  LEA.HI.X.SX32 R9, R3, R5, 0x1, P0 ;  /* 0x0000000503097211 */ /* 0x000fce00000f0eff */
[----:B--2---:R0:W-:Y:S04]  /*4690*/  ST.E.U8 desc[UR4][R8.64], R7 ;  /* 0x0000000708007985 */ /* 0x0041e8000c101104 */
[----:B-1----:R-:W2:Y:S02]  /*46a0*/  LDG.E R10, desc[UR6][R10.64] ;  /* 0x000000060a0a7981 */ /* 0x002ea4000c1e1900 */
[----:B--2---:R-:W-:-:S13]  /*46b0*/  ISETP.GE.AND P0, PT, R10, 0x1, PT ;  /* 0x000000010a00780c */ /* 0x004fda0003f06270 */
[----:B0-----:R-:W-:Y:S05]  /*46c0*/  @!P0 BRA `(.L_x_4) ;  /* 0x00000070000c8947 */ /* 0x001fea0003800000 */
[----:B------:R-:W-:Y:S01]  /*46d0*/  PRMT R19, R19, 0x3340, R19 ;  /* 0x0000334013137816 */ /* 0x000fe20000000013 */
[----:B------:R-:W-:-:S07]  /*46e0*/  IMAD.MOV.U32 R22, RZ, RZ, RZ ;  /* 0x000000ffff167224 */ /* 0x000fce00078e00ff */
.L_x_38:
[----:B------:R-:W0:Y:S01]  /*46f0*/  LDCU.64 UR4, c[0x4][0x10] ;  /* 0x01000200ff0477ac */ /* 0x000e220008000a00 */
        /* <DEDUP_REMOVED lines=14> */
.L_x_37:
[----:B------:R-:W0:Y:S01]  /*47e0*/  LDCU.64 UR4, c[0x4][0x10] ;  /* 0x01000200ff0477ac */ /* 0x000e220008000a00 */
[----:B------:R-:W-:Y:S01]  /*47f0*/  R2UR UR6, R80 ;  /* 0x00000000500672ca */ /* 0x000fe200000e0000 */
[----:B------:R-:W1:Y:S01]  /*4800*/  LDC R23, c[0x0][0x384] ;  /* 0x0000e100ff177b82 */ /* 0x000e620000000800 */
[----:B------:R-:W-:Y:S02]  /*4810*/  R2UR UR7, R81 ;  /* 0x00000000510772ca */ /* 0x000fe400000e0000 */
[----:B0-----:R-:W-:-:S05]  /*4820*/  IADD3 R6, P0, PT, R0, UR4, RZ ;  /* 0x0000000400067c10 */ /* 0x001fca000ff1e0ff */
[----:B------:R-:W-:-:S06]  /*4830*/  IMAD.X R7, RZ, RZ, UR5, P0 ;  /* 0x00000005ff077e24 */ /* 0x000fcc00080e06ff */
[----:B------:R-:W2:Y:S01]  /*4840*/  LDG.E.U8 R7, desc[UR6][R6.64] ;  /* 0x0000000606077981 */ /* 0x000ea2000c1e1100 */
[----:B------:R-:W-:Y:S02]  /*4850*/  R2UR UR4, R80 ;  /* 0x00000000500472ca */ /* 0x000fe400000e0000 */
[----:B------:R-:W-:Y:S02]  /*4860*/  R2UR UR5, R81 ;  /* 0x00000000510572ca */ /* 0x000fe400000e0000 */
[----:B-1----:R-:W-:-:S11]  /*4870*/  ISETP.GE.AND P0, PT, R23, 0x1, PT ;  /* 0x000000011700780c */ /* 0x002fd60003f06270 */
[----:B--2---:R0:W-:Y:S02]  /*4880*/  ST.E.U8 desc[UR4][R4.64+0x2], R7 ;  /* 0x0000020704007985 */ /* 0x0041e4000c101104 */
[----:B------:R-:W-:Y:S05]  /*4890*/  @!P0 BRA `(.L_x_16) ;  /* 0x0000000400f48947 */ /* 0x000fea0003800000 */
[----:B------:R-:W-:Y:S01]  /*48a0*/  ISETP.GE.U32.AND P0, PT, R23, 0x10, PT ;  /* 0x000000101700780c */ /* 0x000fe20003f06070 */
[----:B------:R-:W-:-:S12]  /*48b0*/  IMAD.MOV.U32 R3, RZ, RZ, RZ ;  /* 0x000000ffff037224 */ /* 0x000fd800078e00ff */
[----:B------:R-:W-:Y:S05]  /*48c0*/  @!P0 BRA `(.L_x_17) ;  /* 0x0000000000c08947 */ /* 0x000fea0003800000 */
[----:B------:R-:W-:Y:S01]  /*48d0*/  BSSY.RECONVERGENT B2, `(.L_x_18) ;  /* 0x000002e000027945 */ /* 0x000fe20003800200 */
[----:B------:R-:W-:-:S07]  /*48e0*/  IMAD.MOV.U32 R3, RZ, RZ, RZ ;  /* 0x000000ffff037224 */ /* 0x000fce00078e00ff */
.L_x_19:
[----:B------:R-:W-:Y:S02]  /*48f0*/  R2UR UR4, R80 ;  /* 0x00000000500472ca */ /* 0x000fe400000e0000 */
[----:B------:R-:W-:Y:S02]  /*4900*/  R2UR UR5, R81 ;  /* 0x00000000510572ca */ /* 0x000fe400000e0000 */
[----:B------:R-:W-:-:S05]  /*4910*/  IADD3 R6, P0, PT, R3, R4, RZ ;  /* 0x0000000403067210 */ /* 0x000fca0007f1e0ff */
[----:B0-----:R-:W-:-:S06]  /*4920*/  IMAD.X R7, RZ, RZ, R5, P0 ;  /* 0x000000ffff077224 */ /* 0x001fcc00000e0605 */
[----:B----4-:R-:W2:Y:S01]  /*4930*/  LD.E.U8 R11, desc[UR4][R6.64] ;  /* 0x00000004060b7980 */ /* 0x010ea2000c101100 */
[----:B------:R-:W-:Y:S02]  /*4940*/  R2UR UR6, R80 ;  /* 0x00000000500672ca */ /* 0x000fe400000e0000 */
[----:B------:R-:W-:Y:S02]  /*4950*/  R2UR UR7, R81 ;  /* 0x00000000510772ca */ /* 0x000fe400000e0000 */
[----:B------:R-:W-:-:S05]  /*4960*/  IADD3 R8, P0, PT, R3, R2, RZ ;  /* 0x0000000203087210 */ /* 0x000fca0007f1e0ff */
[----:B------:R-:W-:-:S05]  /*4970*/  IMAD.X R9, RZ, RZ, R16, P0 ;  /* 0x000000ffff097224 */ /* 0x000fca00000e0610 */
[----:B--2---:R0:W-:Y:S04]  /*4980*/  ST.E.U8 desc[UR4][R8.64], R11 ;  /* 0x0000000b08007985 */ /* 0x0041e8000c101104 */
[----:B------:R-:W2:Y:S04]  /*4990*/  LD.E.U8 R13, desc[UR6][R6.64+0x1] ;  /* 0x00000106060d7980 */ /* 0x000ea8000c101100 */
[----:B--2---:R1:W-:Y:S04]  /*49a0*/  ST.E.U8 desc[UR4][R8.64+0x1], R13 ;  /* 0x0000010d08007985 */ /* 0x0043e8000c101104 */
[----:B------:R-:W2:Y:S04]  /*49b0*/  LD.E.U8 R15, desc[UR6][R6.64+0x2] ;  /* 0x00000206060f7980 */ /* 0x000ea8000c101100 */
[----:B--2---:R2:W-:Y:S04]  /*49c0*/  ST.E.U8 desc[UR4][R8.64+0x2], R15 ;  /* 0x0000020f08007985 */ /* 0x0045e8000c101104 */
[----:B------:R-:W3:Y:S04]  /*49d0*/  LD.E.U8 R17, desc[UR6][R6.64+0x3] ;  /* 0x0000030606117980 */ /* 0x000ee8000c101100 */
[----:B---3--:R3:W-:Y:S04]  /*49e0*/  ST.E.U8 desc[UR4][R8.64+0x3], R17 ;  /* 0x0000031108007985 */ /* 0x0087e8000c101104 */
[----:B0-----:R-:W4:Y:S04]  /*49f0*/  LD.E.U8 R11, desc[UR6][R6.64+0x4] ;  /* 0x00000406060b7980 */ /* 0x001f28000c101100 */
[----:B----4-:R0:W-:Y:S04]  /*4a00*/  ST.E.U8 desc[UR4][R8.64+0x4], R11 ;  /* 0x0000040b08007985 */ /* 0x0101e8000c101104 */
[----:B-1----:R-:W4:Y:S04]  /*4a10*/  LD.E.U8 R13, desc[UR6][R6.64+0x5] ;  /* 0x00000506060d7980 */ /* 0x002f28000c101100 */
[----:B----4-:R1:W-:Y:S04]  /*4a20*/  ST.E.U8 desc[UR4][R8.64+0x5], R13 ;  /* 0x0000050d08007985 */ /* 0x0103e8000c101104 */
[----:B--2---:R-:W2:Y:S04]  /*4a30*/  LD.E.U8 R15, desc[UR6][R6.64+0x6] ;  /* 0x00000606060f7980 */ /* 0x004ea8000c101100 */
[----:B--2---:R2:W-:Y:S04]  /*4a40*/  ST.E.U8 desc[UR4][R8.64+0x6], R15 ;  /* 0x0000060f08007985 */ /* 0x0045e8000c101104 */
[----:B---3--:R-:W3:Y:S04]  /*4a50*/  LD.E.U8 R17, desc[UR6][R6.64+0x7] ;  /* 0x0000070606117980 */ /* 0x008ee8000c101100 */
        /* <DEDUP_REMOVED lines=11> */
[----:B-1----:R-:W5:Y:S04]  /*4b10*/  LD.E.U8 R13, desc[UR6][R6.64+0xd] ;  /* 0x00000d06060d7980 */ /* 0x002f68000c101100 */
[----:B-----5:R4:W-:Y:S04]  /*4b20*/  ST.E.U8 desc[UR4][R8.64+0xd], R13 ;  /* 0x00000d0d08007985 */ /* 0x0209e8000c101104 */
[----:B--2---:R-:W2:Y:S01]  /*4b30*/  LD.E.U8 R15, desc[UR6][R6.64+0xe] ;  /* 0x00000e06060f7980 */ /* 0x004ea2000c101100 */
[----:B------:R-:W-:Y:S01]  /*4b40*/  VIADD R3, R3, 0x10 ;  /* 0x0000001003037836 */ /* 0x000fe20000000000 */
[----:B------:R-:W-:-:S04]  /*4b50*/  LOP3.LUT R10, R23, 0x7ffffff0, RZ, 0xc0, !PT ;  /* 0x7ffffff0170a7812 */ /* 0x000fc800078ec0ff */
[----:B------:R-:W-:Y:S01]  /*4b60*/  ISETP.NE.AND P0, PT, R3, R10, PT ;  /* 0x0000000a0300720c */ /* 0x000fe20003f05270 */
[----:B--2---:R4:W-:Y:S04]  /*4b70*/  ST.E.U8 desc[UR4][R8.64+0xe], R15 ;  /* 0x00000e0f08007985 */ /* 0x0049e8000c101104 */
[----:B---3--:R-:W2:Y:S04]  /*4b80*/  LD.E.U8 R17, desc[UR6][R6.64+0xf] ;  /* 0x00000f0606117980 */ /* 0x008ea8000c101100 */
[----:B--2---:R4:W-:Y:S04]  /*4b90*/  ST.E.U8 desc[UR4][R8.64+0xf], R17 ;  /* 0x00000f1108007985 */ /* 0x0049e8000c101104 */
[----:B------:R-:W-:Y:S05]  /*4ba0*/  @P0 BRA `(.L_x_19) ;  /* 0xfffffffc00500947 */ /* 0x000fea000383ffff */
[----:B------:R-:W-:Y:S05]  /*4bb0*/  BSYNC.RECONVERGENT B2 ;  /* 0x0000000000027941 */ /* 0x000fea0003800200 */
.L_x_18:
[----:B------:R-:W-:-:S07]  /*4bc0*/  IMAD.MOV.U32 R3, RZ, RZ, R10 ;  /* 0x000000ffff037224 */ /* 0x000fce00078e000a */
.L_x_17:
[----:B------:R-:W-:-:S13]  /*4bd0*/  LOP3.LUT P0, R6, R23, 0xf, RZ, 0xc0, !PT ;  /* 0x0000000f17067812 */ /* 0x000fda000780c0ff */
[----:B------:R-:W-:Y:S05]  /*4be0*/  @!P0 BRA `(.L_x_16) ;  /* 0x0000000400208947 */ /* 0x000fea0003800000 */
[----:B------:R-:W-:Y:S01]  /*4bf0*/  VIADD R6, R6, 0xffffffff ;  /* 0xffffffff06067836 */ /* 0x000fe20000000000 */
[----:B------:R-:W-:-:S04]  /*4c00*/  LOP3.LUT P0, R10, R23, 0x7, RZ, 0xc0, !PT ;  /* 0x00000007170a7812 */ /* 0x000fc8000780c0ff */
[----:B------:R-:W-:-:S13]  /*4c10*/  ISETP.GE.U32.AND P1, PT, R6, 0x7, PT ;  /* 0x000000070600780c */ /* 0x000fda0003f26070 */
[----:B------:R-:W-:Y:S05]  /*4c20*/  @!P1 BRA `(.L_x_20) ;  /* 0x0000000000649947 */ /* 0x000fea0003800000 */
        /* <DEDUP_REMOVED lines=22> */
[----:B---3--:R-:W2:Y:S01]  /*4d90*/  LD.E.U8 R17, desc[UR6][R6.64+0x7] ;  /* 0x0000070606117980 */ /* 0x008ea2000c101100 */
[----:B------:R-:W-:-:S03]  /*4da0*/  VIADD R3, R3, 0x8 ;  /* 0x0000000803037836 */ /* 0x000fc60000000000 */
[----:B--2---:R0:W-:Y:S04]  /*4db0*/  ST.E.U8 desc[UR4][R8.64+0x7], R17 ;  /* 0x0000071108007985 */ /* 0x0041e8000c101104 */
.L_x_20:
[----:B------:R-:W-:Y:S05]  /*4dc0*/  @!P0 BRA `(.L_x_16) ;  /* 0x0000000000a88947 */ /* 0x000fea0003800000 */
[----:B------:R-:W-:-:S05]  /*4dd0*/  VIADD R10, R10, 0xffffffff ;  /* 0xffffffff0a0a7836 */ /* 0x000fca0000000000 */
[----:B------:R-:W-:Y:S02]  /*4de0*/  ISETP.GE.U32.AND P1, PT, R10, 0x3, PT ;  /* 0x000000030a00780c */ /* 0x000fe40003f26070 */
[----:B------:R-:W-:-:S11]  /*4df0*/  LOP3.LUT P0, R10, R23, 0x3, RZ, 0xc0, !PT ;  /* 0x00000003170a7812 */ /* 0x000fd6000780c0ff */
        /* <DEDUP_REMOVED lines=15> */
[----:B------:R-:W2:Y:S01]  /*4ef0*/  LD.E.U8 R17, desc[UR6][R6.64+0x3] ;  /* 0x0000030606117980 */ /* 0x000ea2000c101100 */
[----:B------:R-:W-:-:S03]  /*4f00*/  VIADD R3, R3, 0x4 ;  /* 0x0000000403037836 */ /* 0x000fc60000000000 */
[----:B--2---:R1:W-:Y:S04]  /*4f10*/  ST.E.U8 desc[UR4][R8.64+0x3], R17 ;  /* 0x0000031108007985 */ /* 0x0043e8000c101104 */
.L_x_21:
[----:B------:R-:W-:Y:S05]  /*4f20*/  @!P0 BRA `(.L_x_16) ;  /* 0x0000000000508947 */ /* 0x000fea0003800000 */
[----:B------:R-:W-:Y:S02]  /*4f30*/  R2UR UR4, R80 ;  /* 0x00000000500472ca */ /* 0x000fe400000e0000 */
[----:B------:R-:W-:Y:S02]  /*4f40*/  R2UR UR5, R81 ;  /* 0x00000000510572ca */ /* 0x000fe400000e0000 */
[----:B------:R-:W-:-:S05]  /*4f50*/  IADD3 R6, P0, PT, R3, R4, RZ ;  /* 0x0000000403067210 */ /* 0x000fca0007f1e0ff */
[----:B0-----:R-:W-:-:S06]  /*4f60*/  IMAD.X R7, RZ, RZ, R5, P0 ;  /* 0x000000ffff077224 */ /* 0x001fcc00000e0605 */
[----:B-1--4-:R-:W2:Y:S01]  /*4f70*/  LD.E.U8 R11, desc[UR4][R6.64] ;  /* 0x00000004060b7980 */ /* 0x012ea2000c101100 */
[----:B------:R-:W-:-:S05]  /*4f80*/  IADD3 R8, P0, PT, R3, R2, RZ ;  /* 0x0000000203087210 */ /* 0x000fca0007f1e0ff */
[----:B------:R-:W-:Y:S01]  /*4f90*/  IMAD.X R9, RZ, RZ, R16, P0 ;  /* 0x000000ffff097224 */ /* 0x000fe200000e0610 */
[----:B------:R-:W-:-:S04]  /*4fa0*/  ISETP.NE.AND P0, PT, R10, 0x1, PT ;  /* 0x000000010a00780c */ /* 0x000fc80003f05270 */
[----:B--2---:R2:W-:Y:S09]  /*4fb0*/  ST.E.U8 desc[UR4][R8.64], R11 ;  /* 0x0000000b08007985 */ /* 0x0045f2000c101104 */
[----:B------:R-:W-:Y:S05]  /*4fc0*/  @!P0 BRA `(.L_x_16) ;  /* 0x0000000000288947 */ /* 0x000fea0003800000 */
[----:B------:R-:W-:Y:S02]  /*4fd0*/  R2UR UR4, R80 ;  /* 0x00000000500472ca */ /* 0x000fe400000e0000 */
[----:B------:R-:W-:-:S13]  /*4fe0*/  R2UR UR5, R81 ;  /* 0x00000000510572ca */ /* 0x000fda00000e0000 */
[----:B------:R-:W3:Y:S01]  /*4ff0*/  LD.E.U8 R3, desc[UR4][R6.64+0x1] ;  /* 0x0000010406037980 */ /* 0x000ee2000c101100 */
[----:B------:R-:W-:-:S03]  /*5000*/  ISETP.NE.AND P0, PT, R10, 0x2, PT ;  /* 0x000000020a00780c */ /* 0x000fc60003f05270 */
[----:B---3--:R3:W-:Y:S10]  /*5010*/  ST.E.U8 desc[UR4][R8.64+0x1], R3 ;  /* 0x0000010308007985 */ /* 0x0087f4000c101104 */
[----:B------:R-:W-:Y:S05]  /*5020*/  @!P0 BRA `(.L_x_16) ;  /* 0x0000000000108947 */ /* 0x000fea0003800000 */
[----:B------:R-:W-:Y:S02]  /*5030*/  R2UR UR4, R80 ;  /* 0x00000000500472ca */ /* 0x000fe400000e0000 */
[----:B------:R-:W-:-:S13]  /*5040*/  R2UR UR5, R81 ;  /* 0x00000000510572ca */ /* 0x000fda00000e0000 */
[----:B------:R-:W4:Y:S04]  /*5050*/  LD.E.U8 R7, desc[UR4][R6.64+0x2] ;  /* 0x0000020406077980 */ /* 0x000f28000c101100 */
[----:B----4-:R0:W-:Y:S02]  /*5060*/  ST.E.U8 desc[UR4][R8.64+0x2], R7 ;  /* 0x0000020708007985 */ /* 0x0101e4000c101104 */
.L_x_16:
[C---:B------:R-:W-:Y:S01]  /*5070*/  R2UR UR4, R80.reuse ;  /* 0x00000000500472ca */ /* 0x040fe200000e0000 */
[----:B------:R-:W-:Y:S01]  /*5080*/  BSSY.RECONVERGENT B2, `(.L_x_22) ;  /* 0x0000247000027945 */ /* 0x000fe20003800200 */
[C---:B------:R-:W-:Y:S01]  /*5090*/  R2UR UR5, R81.reuse ;  /* 0x00000000510572ca */ /* 0x040fe200000e0000 */
[----:B------:R-:W-:Y:S01]  /*50a0*/  IMAD.MOV.U32 R6, RZ, RZ, RZ ;  /* 0x000000ffff067224 */ /* 0x000fe200078e00ff */
[----:B------:R-:W-:Y:S01]  /*50b0*/  R2UR UR6, R80 ;  /* 0x00000000500672ca */ /* 0x000fe200000e0000 */
[----:B---3--:R-:W-:Y:S01]  /*50c0*/  IMAD.MOV.U32 R3, RZ, RZ, RZ ;  /* 0x000000ffff037224 */ /* 0x008fe200078e00ff */
[----:B------:R-:W-:Y:S02]  /*50d0*/  R2UR UR7, R81 ;  /* 0x00000000510772ca */ /* 0x000fe400000e0000 */
[----:B012-4-:R-:W-:-:S04]  /*50e0*/  IADD3 R8, P0, PT, R4, R23, RZ ;  /* 0x0000001704087210 */ /* 0x017fc80007f1e0ff */
[----:B------:R-:W-:-:S03]  /*50f0*/  LEA.HI.X.SX32 R9, R23, R5, 0x1, P0 ;  /* 0x0000000517097211 */ /* 0x000fc600000f0eff */
[----:B------:R0:W-:Y:S04]  /*5100*/  ST.E.U8 desc[UR4][R20.64], RZ ;  /* 0x000000ff14007985 */ /* 0x0001e8000c101104 */
[----:B------:R0:W-:Y:S04]  /*5110*/  ST.E.U8 desc[UR6][R8.64], RZ ;  /* 0x000000ff08007985 */ /* 0x0001e8000c101106 */
[----:B------:R0:W-:Y:S04]  /*5120*/  STL.64 [R1], RZ ;  /* 0x000000ff01007387 */ /* 0x0001e80000100a00 */
[----:B------:R0:W-:Y:S04]  /*5130*/  STL.64 [R1+0x8], RZ ;  /* 0x000008ff01007387 */ /* 0x0001e80000100a00 */
[----:B------:R0:W-:Y:S04]  /*5140*/  STL.64 [R1+0x20], RZ ;  /* 0x000020ff01007387 */ /* 0x0001e80000100a00 */
[----:B------:R0:W-:Y:S04]  /*5150*/  STL.64 [R1+0x28], RZ ;  /* 0x000028ff01007387 */ /* 0x0001e80000100a00 */
[----:B------:R0:W-:Y:S04]  /*5160*/  STL.64 [R1+0x30], RZ ;  /* 0x000030ff01007387 */ /* 0x0001e80000100a00 */
[----:B------:R0:W-:Y:S04]  /*5170*/  STL.64 [R1+0x38], RZ ;  /* 0x000038ff01007387 */ /* 0x0001e80000100a00 */
[----:B------:R0:W-:Y:S04]  /*5180*/  STL.64 [R1+0x40], RZ ;  /* 0x000040ff01007387 */ /* 0x0001e80000100a00 */
[----:B------:R0:W-:Y:S04]  /*5190*/  STL.64 [R1+0x48], RZ ;  /* 0x000048ff01007387 */ /* 0x0001e80000100a00 */
[----:B------:R0:W-:Y:S02]  /*51a0*/  STL [R1+0x50], RZ ;  /* 0x000050ff01007387 */ /* 0x0001e40000100800 */
.L_x_27:
[----:B------:R-:W-:Y:S02]  /*51b0*/  R2UR UR4, R80 ;  /* 0x00000000500472ca */ /* 0x000fe400000e0000 */
[----:B------:R-:W-:Y:S02]  /*51c0*/  R2UR UR5, R81 ;  /* 0x00000000510572ca */ /* 0x000fe400000e0000 */
[----:B0-----:R-:W-:-:S05]  /*51d0*/  IADD3 R8, P0, PT, R3, R2, RZ ;  /* 0x0000000203087210 */ /* 0x001fca0007f1e0ff */
[----:B------:R-:W-:-:S06]  /*51e0*/  IMAD.X R9, RZ, RZ, R16, P0 ;  /* 0x000000ffff097224 */ /* 0x000fcc00000e0610 */
[----:B------:R-:W2:Y:S01]  /*51f0*/  LD.E.U8 R8, desc[UR4][R8.64] ;  /* 0x0000000408087980 */ /* 0x000ea2000c101100 */
[----:B------:R-:W-:Y:S01]  /*5200*/  IMAD.IADD R7, R1, 0x1, R6 ;  /* 0x0000000101077824 */ /* 0x000fe200078e0206 */
[----:B------:R-:W0:Y:S04]  /*5210*/  LDCU UR4, c[0x0][0x384] ;  /* 0x00007080ff0477ac */ /* 0x000e280008000800 */
[----:B--2---:R1:W-:Y:S04]  /*5220*/  STL.U8 [R7+0x10], R8 ;  /* 0x0000100807007387 */ /* 0x0043e80000100000 */
[----:B------:R-:W2:Y:S01]  /*5230*/  LDL R6, [R1+0x50] ;  /* 0x0000500001067983 */ /* 0x000ea20000100800 */
[----:B------:R-:W-:Y:S01]  /*5240*/  VIADD R3, R3, 0x1 ;  /* 0x0000000103037836 */ /* 0x000fe20000000000 */
[----:B------:R-:W-:Y:S04]  /*5250*/  BSSY.RECONVERGENT B3, `(.L_x_23) ;  /* 0x0000228000037945 */ /* 0x000fe80003800200 */
[----:B0-----:R-:W-:Y:S01]  /*5260*/  ISETP.NE.AND P0, PT, R3, UR4, PT ;  /* 0x0000000403007c0c */ /* 0x001fe2000bf05270 */
[----:B--2---:R-:W-:-:S05]  /*5270*/  VIADD R6, R6, 0x1 ;  /* 0x0000000106067836 */ /* 0x004fca0000000000 */
[----:B------:R1:W-:Y:S01]  /*5280*/  STL [R1+0x50], R6 ;  /* 0x0000500601007387 */ /* 0x0003e20000100800 */
[----:B------:R-:W-:-:S13]  /*5290*/  ISETP.NE.AND P1, PT, R6, 0x10, PT ;  /* 0x000000100600780c */ /* 0x000fda0003f25270 */
[----:B-1----:R-:W-:Y:S05]  /*52a0*/  @P1 BRA `(.L_x_24) ;  /* 0x0000002000881947 */ /* 0x002fea0003800000 */
[----:B------:R-:W2:Y:S04]  /*52b0*/  LDL R26, [R1+0x10] ;  /* 0x00001000011a7983 */ /* 0x000ea80000100800 */
[----:B------:R-:W3:Y:S04]  /*52c0*/  LDL R10, [R1+0x20] ;  /* 0x00002000010a7983 */ /* 0x000ee80000100800 */
[----:B------:R-:W4:Y:S04]  /*52d0*/  LDL R30, [R1+0x14] ;  /* 0x00001400011e7983 */ /* 0x000f280000100800 */
[----:B------:R-:W5:Y:S04]  /*52e0*/  LDL R12, [R1+0x24] ;  /* 0x00002400010c7983 */ /* 0x000f680000100800 */
[----:B------:R-:W5:Y:S04]  /*52f0*/  LDL R17, [R1+0x18] ;  /* 0x0000180001117983 */ /* 0x000f680000100800 */
[----:B------:R-:W5:Y:S04]  /*5300*/  LDL R25, [R1+0x28] ;  /* 0x0000280001197983 */ /* 0x000f680000100800 */
[----:B------:R-:W5:Y:S04]  /*5310*/  LDL R31, [R1+0x1c] ;  /* 0x00001c00011f7983 */ /* 0x000f680000100800 */
[----:B------:R-:W5:Y:S01]  /*5320*/  LDL R33, [R1+0x2c] ;  /* 0x00002c0001217983 */ /* 0x000f620000100800 */
[----:B------:R-:W-:Y:S01]  /*5330*/  BSSY.RECONVERGENT B4, `(.L_x_25) ;  /* 0x000015c000047945 */ /* 0x000fe20003800200 */
[----:B------:R-:W-:Y:S01]  /*5340*/  IMAD.MOV.U32 R87, RZ, RZ, RZ ;  /* 0x000000ffff577224 */ /* 0x000fe200078e00ff */
[C---:B--2---:R-:W-:Y:S01]  /*5350*/  PRMT R6, R26.reuse, 0x7770, RZ ;  /* 0x000077701a067816 */ /* 0x044fe200000000ff */
[----:B------:R-:W-:Y:S01]  /*5360*/  STL [R1+0x30], R26 ;  /* 0x0000301a01007387 */ /* 0x000fe20000100800 */
[----:B------:R-:W-:-:S02]  /*5370*/  PRMT R7, R26, 0x7771, RZ ;  /* 0x000077711a077816 */ /* 0x000fc400000000ff */
[C---:B------:R-:W-:Y:S02]  /*5380*/  PRMT R8, R26.reuse, 0x7772, RZ ;  /* 0x000077721a087816 */ /* 0x040fe400000000ff */
[----:B------:R-:W-:Y:S02]  /*5390*/  PRMT R9, R26, 0x7773, RZ ;  /* 0x000077731a097816 */ /* 0x000fe400000000ff */
[C---:B---3--:R-:W-:Y:S01]  /*53a0*/  PRMT R29, R10.reuse, 0x7770, RZ ;  /* 0x000077700a1d7816 */ /* 0x048fe200000000ff */
[----:B----4-:R-:W-:Y:S01]  /*53b0*/  STL [R1+0x34], R30 ;  /* 0x0000341e01007387 */ /* 0x010fe20000100800 */
[C---:B------:R-:W-:Y:S02]  /*53c0*/  PRMT R32, R10.reuse, 0x7771, RZ ;  /* 0x000077710a207816 */ /* 0x040fe400000000ff */
[C---:B------:R-:W-:Y:S02]  /*53d0*/  PRMT R45, R10.reuse, 0x7772, RZ ;  /* 0x000077720a2d7816 */ /* 0x040fe400000000ff */
[----:B------:R-:W-:-:S02]  /*53e0*/  PRMT R34, R10, 0x7773, RZ ;  /* 0x000077730a227816 */ /* 0x000fc400000000ff */
[C---:B------:R-:W-:Y:S02]  /*53f0*/  PRMT R10, R30.reuse, 0x7770, RZ ;  /* 0x000077701e0a7816 */ /* 0x040fe400000000ff */
[C---:B------:R-:W-:Y:S02]  /*5400*/  PRMT R11, R30.reuse, 0x7771, RZ ;  /* 0x000077711e0b7816 */ /* 0x040fe400000000ff */
[C---:B------:R-:W-:Y:S02]  /*5410*/  PRMT R23, R30.reuse, 0x7772, RZ ;  /* 0x000077721e177816 */ /* 0x040fe400000000ff */
[----:B------:R-:W-:Y:S02]  /*5420*/  PRMT R24, R30, 0x7773, RZ ;  /* 0x000077731e187816 */ /* 0x000fe400000000ff */
[C---:B-----5:R-:W-:Y:S02]  /*5430*/  PRMT R35, R12.reuse, 0x7770, RZ ;  /* 0x000077700c237816 */ /* 0x060fe400000000ff */
[----:B------:R-:W-:-:S02]  /*5440*/  PRMT R44, R12, 0x7771, RZ ;  /* 0x000077710c2c7816 */ /* 0x000fc400000000ff */
[C---:B------:R-:W-:Y:S02]  /*5450*/  PRMT R48, R12.reuse, 0x7772, RZ ;  /* 0x000077720c307816 */ /* 0x040fe400000000ff */
[----:B------:R-:W-:Y:S02]  /*5460*/  PRMT R39, R12, 0x7773, RZ ;  /* 0x000077730c277816 */ /* 0x000fe400000000ff */
[----:B------:R-:W-:Y:S02]  /*5470*/  LOP3.LUT R12, R34, 0xffff, R9, 0x48, !PT ;  /* 0x0000ffff220c7812 */ /* 0x000fe400078e4809 */
[----:B------:R-:W-:Y:S02]  /*5480*/  LOP3.LUT R13, R45, 0xffff, R8, 0x48, !PT ;  /* 0x0000ffff2d0d7812 */ /* 0x000fe400078e4808 */
[----:B------:R-:W-:Y:S02]  /*5490*/  LOP3.LUT R14, R32, 0xffff, R7, 0x48, !PT ;  /* 0x0000ffff200e7812 */ /* 0x000fe400078e4807 */
[----:B------:R-:W-:-:S02]  /*54a0*/  LOP3.LUT R15, R29, 0xffff, R6, 0x48, !PT ;  /* 0x0000ffff1d0f7812 */ /* 0x000fc400078e4806 */
[----:B------:R-:W-:Y:S02]  /*54b0*/  LOP3.LUT R18, R39, 0xffff, R24, 0x48, !PT ;  /* 0x0000ffff27127812 */ /* 0x000fe400078e4818 */
[----:B------:R-:W-:Y:S02]  /*54c0*/  LOP3.LUT R27, R48, 0xffff, R23, 0x48, !PT ;  /* 0x0000ffff301b7812 */ /* 0x000fe400078e4817 */
[----:B------:R-:W-:Y:S02]  /*54d0*/  LOP3.LUT R28, R44, 0xffff, R11, 0x48, !PT ;  /* 0x0000ffff2c1c7812 */ /* 0x000fe400078e480b */
[----:B------:R-:W-:Y:S02]  /*54e0*/  LOP3.LUT R37, R35, 0xffff, R10, 0x48, !PT ;  /* 0x0000ffff23257812 */ /* 0x000fe400078e480a */
[----:B------:R-:W-:Y:S02]  /*54f0*/  PRMT R12, R13, 0x3340, R12 ;  /* 0x000033400d0c7816 */ /* 0x000fe4000000000c */
[----:B------:R-:W-:-:S02]  /*5500*/  PRMT R15, R15, 0x3340, R14 ;  /* 0x000033400f0f7816 */ /* 0x000fc4000000000e */
[----:B------:R-:W-:Y:S02]  /*5510*/  PRMT R18, R27, 0x3340, R18 ;  /* 0x000033401b127816 */ /* 0x000fe40000000012 */
[----:B------:R-:W-:Y:S02]  /*5520*/  PRMT R37, R37, 0x3340, R28 ;  /* 0x0000334025257816 */ /* 0x000fe4000000001c */
[----:B------:R-:W-:Y:S02]  /*5530*/  PRMT R42, R17, 0x7710, RZ ;  /* 0x00007710112a7816 */ /* 0x000fe400000000ff */
[----:B------:R-:W-:Y:S01]  /*5540*/  PRMT R28, R15, 0x5410, R12 ;  /* 0x000054100f1c7816 */ /* 0x000fe2000000000c */
[----:B------:R-:W-:Y:S01]  /*5550*/  IMAD.MOV.U32 R12, RZ, RZ, RZ ;  /* 0x000000ffff0c7224 */ /* 0x000fe200078e00ff */
[----:B------:R-:W-:Y:S01]  /*5560*/  PRMT R36, R37, 0x5410, R18 ;  /* 0x0000541025247816 */ /* 0x000fe20000000012 */
[----:B------:R0:W-:Y:S01]  /*5570*/  STL.U16 [R1+0x38], R42 ;  /* 0x0000382a01007387 */ /* 0x0001e20000100400 */
[----:B------:R-:W-:Y:S01]  /*5580*/  PRMT R13, R17, 0x7770, RZ ;  /* 0x00007770110d7816 */ /* 0x000fe200000000ff */
[----:B------:R-:W-:Y:S01]  /*5590*/  IMAD.MOV.U32 R18, RZ, RZ, RZ ;  /* 0x000000ffff127224 */ /* 0x000fe200078e00ff */
[----:B------:R-:W-:Y:S01]  /*55a0*/  PRMT R38, R25, 0x7770, RZ ;  /* 0x0000777019267816 */ /* 0x000fe200000000ff */
[----:B------:R1:W-:Y:S01]  /*55b0*/  STL [R1+0x40], R28 ;  /* 0x0000401c01007387 */ /* 0x0003e20000100800 */
[----:B------:R-:W-:-:S02]  /*55c0*/  PRMT R14, R17, 0x7771, RZ ;  /* 0x00007771110e7816 */ /* 0x000fc400000000ff */
[----:B------:R-:W-:Y:S01]  /*55d0*/  PRMT R15, R17, 0x7772, RZ ;  /* 0x00007772110f7816 */ /* 0x000fe200000000ff */
[----:B------:R2:W-:Y:S01]  /*55e0*/  STL [R1+0x44], R36 ;  /* 0x0000442401007387 */ /* 0x0005e20000100800 */
[C---:B------:R-:W-:Y:S02]  /*55f0*/  PRMT R37, R25.reuse, 0x7771, RZ ;  /* 0x0000777119257816 */ /* 0x040fe400000000ff */
[C---:B------:R-:W-:Y:S02]  /*5600*/  PRMT R40, R25.reuse, 0x7772, RZ ;  /* 0x0000777219287816 */ /* 0x040fe400000000ff */
[----:B0-----:R-:W-:Y:S02]  /*5610*/  PRMT R42, R25, 0x7773, RZ ;  /* 0x00007773192a7816 */ /* 0x001fe400000000ff */
[----:B------:R-:W-:Y:S02]  /*5620*/  PRMT R17, R17, 0x7773, RZ ;  /* 0x0000777311117816 */ /* 0x000fe400000000ff */
[----:B------:R-:W-:-:S02]  /*5630*/  PRMT R25, R31, 0x7770, RZ ;  /* 0x000077701f197816 */ /* 0x000fc400000000ff */
[----:B------:R-:W-:Y:S02]  /*5640*/  PRMT R62, R33, 0x7770, RZ ;  /* 0x00007770213e7816 */ /* 0x000fe400000000ff */
[C---:B------:R-:W-:Y:S02]  /*5650*/  LOP3.LUT R46, R29.reuse, R6, RZ, 0x3c, !PT ;  /* 0x000000061d2e7212 */ /* 0x040fe400078e3cff */
[----:B------:R-:W-:Y:S02]  /*5660*/  PRMT R30, R29, 0x7610, R30 ;  /* 0x000076101d1e7816 */ /* 0x000fe4000000001e */
[C---:B------:R-:W-:Y:S02]  /*5670*/  PRMT R26, R31.reuse, 0x7771, RZ ;  /* 0x000077711f1a7816 */ /* 0x040fe400000000ff */
[C---:B------:R-:W-:Y:S02]  /*5680*/  PRMT R27, R31.reuse, 0x7772, RZ ;  /* 0x000077721f1b7816 */ /* 0x040fe400000000ff */
[----:B-1----:R-:W-:-:S02]  /*5690*/  PRMT R28, R31, 0x7773, RZ ;  /* 0x000077731f1c7816 */ /* 0x002fc400000000ff */
[C---:B------:R-:W-:Y:S02]  /*56a0*/  PRMT R41, R33.reuse, 0x7771, RZ ;  /* 0x0000777121297816 */ /* 0x040fe400000000ff */
[C---:B------:R-:W-:Y:S02]  /*56b0*/  PRMT R82, R33.reuse, 0x7772, RZ ;  /* 0x0000777221527816 */ /* 0x040fe400000000ff */
[----:B------:R-:W-:Y:S02]  /*56c0*/  PRMT R43, R33, 0x7773, RZ ;  /* 0x00007773212b7816 */ /* 0x000fe400000000ff */
[C---:B------:R-:W-:Y:S02]  /*56d0*/  LOP3.LUT R47, R32.reuse, R7, RZ, 0x3c, !PT ;  /* 0x00000007202f7212 */ /* 0x040fe400078e3cff */
[----:B------:R-:W-:Y:S02]  /*56e0*/  PRMT R29, R32, 0x7610, R29 ;  /* 0x00007610201d7816 */ /* 0x000fe4000000001d */
[----:B------:R-:W-:-:S02]  /*56f0*/  LOP3.LUT R52, R35, R10, RZ, 0x3c, !PT ;  /* 0x0000000a23347212 */ /* 0x000fc400078e3cff */
[----:B------:R-:W-:Y:S02]  /*5700*/  PRMT R32, R35, 0x7610, R32 ;  /* 0x0000761023207816 */ /* 0x000fe40000000020 */
[C---:B------:R-:W-:Y:S02]  /*5710*/  LOP3.LUT R56, R38.reuse, R13, RZ, 0x3c, !PT ;  /* 0x0000000d26387212 */ /* 0x040fe400078e3cff */
[----:B--2---:R-:W-:Y:S02]  /*5720*/  PRMT R36, R38, 0x7610, R36 ;  /* 0x0000761026247816 */ /* 0x004fe40000000024 */
[C---:B------:R-:W-:Y:S02]  /*5730*/  LOP3.LUT R55, R39.reuse, R24, RZ, 0x3c, !PT ;  /* 0x0000001827377212 */ /* 0x040fe400078e3cff */
[----:B------:R-:W-:Y:S02]  /*5740*/  PRMT R35, R39, 0x7610, R35 ;  /* 0x0000761027237816 */ /* 0x000fe40000000023 */
[----:B------:R-:W-:-:S02]  /*5750*/  LOP3.LUT R58, R40, R15, RZ, 0x3c, !PT ;  /* 0x0000000f283a7212 */ /* 0x000fc400078e3cff */
[----:B------:R-:W-:Y:S02]  /*5760*/  PRMT R38, R40, 0x7610, R38 ;  /* 0x0000761028267816 */ /* 0x000fe40000000026 */
[C---:B------:R-:W-:Y:S02]  /*5770*/  LOP3.LUT R51, R34.reuse, R9, RZ, 0x3c, !PT ;  /* 0x0000000922337212 */ /* 0x040fe400078e3cff */
[----:B------:R-:W-:Y:S02]  /*5780*/  PRMT R31, R34, 0x7610, R31 ;  /* 0x00007610221f7816 */ /* 0x000fe4000000001f */
[C---:B------:R-:W-:Y:S02]  /*5790*/  LOP3.LUT R53, R44.reuse, R11, RZ, 0x3c, !PT ;  /* 0x0000000b2c357212 */ /* 0x040fe400078e3cff */
[----:B------:R-:W-:Y:S02]  /*57a0*/  PRMT R33, R44, 0x7610, R33 ;  /* 0x000076102c217816 */ /* 0x000fe40000000021 */
[----:B------:R-:W-:-:S02]  /*57b0*/  LOP3.LUT R59, R42, R17, RZ, 0x3c, !PT ;  /* 0x000000112a3b7212 */ /* 0x000fc400078e3cff */
[----:B------:R-:W-:Y:S02]  /*57c0*/  PRMT R39, R42, 0x7610, R39 ;  /* 0x000076102a277816 */ /* 0x000fe40000000027 */
[C---:B------:R-:W-:Y:S02]  /*57d0*/  LOP3.LUT R60, R62.reuse, R25, RZ, 0x3c, !PT ;  /* 0x000000193e3c7212 */ /* 0x040fe400078e3cff */
[----:B------:R-:W-:Y:S02]  /*57e0*/  PRMT R40, R62, 0x7610, R40 ;  /* 0x000076103e287816 */ /* 0x000fe40000000028 */
[----:B------:R-:W-:Y:S02]  /*57f0*/  PRMT R63, R9, 0x7610, R63 ;  /* 0x00007610093f7816 */ /* 0x000fe4000000003f */
[----:B------:R-:W-:Y:S02]  /*5800*/  PRMT R64, R8, 0x7610, R64 ;  /* 0x0000761008407816 */ /* 0x000fe40000000040 */
[----:B------:R-:W-:-:S02]  /*5810*/  PRMT R65, R7, 0x7610, R65 ;  /* 0x0000761007417816 */ /* 0x000fc40000000041 */
[----:B------:R-:W-:Y:S02]  /*5820*/  PRMT R66, R6, 0x7610, R66 ;  /* 0x0000761006427816 */ /* 0x000fe40000000042 */
[----:B------:R-:W-:Y:S02]  /*5830*/  LOP3.LUT R50, R45, R8, RZ, 0x3c, !PT ;  /* 0x000000082d327212 */ /* 0x000fe400078e3cff */
[----:B------:R-:W-:Y:S02]  /*5840*/  PRMT R67, R24, 0x7610, R67 ;  /* 0x0000761018437816 */ /* 0x000fe40000000043 */
[----:B------:R-:W-:Y:S02]  /*5850*/  PRMT R68, R23, 0x7610, R68 ;  /* 0x0000761017447816 */ /* 0x000fe40000000044 */
[----:B------:R-:W-:Y:S02]  /*5860*/  PRMT R69, R11, 0x7610, R69 ;  /* 0x000076100b457816 */ /* 0x000fe40000000045 */
[----:B------:R-:W-:-:S02]  /*5870*/  PRMT R70, R10, 0x7610, R70 ;  /* 0x000076100a467816 */ /* 0x000fc40000000046 */
[C---:B------:R-:W-:Y:S02]  /*5880*/  LOP3.LUT R54, R48.reuse, R23, RZ, 0x3c, !PT ;  /* 0x0000001730367212 */ /* 0x040fe400078e3cff */
[----:B------:R-:W-:Y:S02]  /*5890*/  PRMT R34, R48, 0x7610, R34 ;  /* 0x0000761030227816 */ /* 0x000fe40000000022 */
[----:B------:R-:W-:Y:S02]  /*58a0*/  PRMT R71, R17, 0x7610, R71 ;  /* 0x0000761011477816 */ /* 0x000fe40000000047 */
[----:B------:R-:W-:Y:S02]  /*58b0*/  PRMT R72, R15, 0x7610, R72 ;  /* 0x000076100f487816 */ /* 0x000fe40000000048 */
[----:B------:R-:W-:Y:S02]  /*58c0*/  PRMT R73, R14, 0x7610, R73 ;  /* 0x000076100e497816 */ /* 0x000fe40000000049 */
[----:B------:R-:W-:-:S02]  /*58d0*/  PRMT R74, R13, 0x7610, R74 ;  /* 0x000076100d4a7816 */ /* 0x000fc4000000004a */
[----:B------:R-:W-:Y:S02]  /*58e0*/  LOP3.LUT R57, R37, R14, RZ, 0x3c, !PT ;  /* 0x0000000e25397212 */ /* 0x000fe400078e3cff */
[----:B------:R-:W-:Y:S02]  /*58f0*/  PRMT R75, R28, 0x7610, R75 ;  /* 0x000076101c4b7816 */ /* 0x000fe4000000004b */
[----:B------:R-:W-:Y:S02]  /*5900*/  PRMT R76, R27, 0x7610, R76 ;  /* 0x000076101b4c7816 */ /* 0x000fe4000000004c */
[----:B------:R-:W-:Y:S02]  /*5910*/  PRMT R77, R26, 0x7610, R77 ;  /* 0x000076101a4d7816 */ /* 0x000fe4000000004d */
[----:B------:R-:W-:Y:S02]  /*5920*/  PRMT R78, R25, 0x7610, R78 ;  /* 0x00007610194e7816 */ /* 0x000fe4000000004e */
[----:B------:R-:W-:-:S02]  /*5930*/  LOP3.LUT R61, R41, R26, RZ, 0x3c, !PT ;  /* 0x0000001a293d7212 */ /* 0x000fc400078e3cff */
[C---:B------:R-:W-:Y:S02]  /*5940*/  LOP3.LUT R62, R82.reuse, R27, RZ, 0x3c, !PT ;  /* 0x0000001b523e7212 */ /* 0x040fe400078e3cff */
[----:B------:R-:W-:Y:S02]  /*5950*/  PRMT R42, R82, 0x7610, R42 ;  /* 0x00007610522a7816 */ /* 0x000fe4000000002a */
[----:B------:R-:W-:-:S07]  /*5960*/  LOP3.LUT R44, R43, R28, RZ, 0x3c, !PT ;  /* 0x0000001c2b2c7212 */ /* 0x000fce00078e3cff */
.L_x_26:
        /* <DEDUP_REMOVED lines=249> */
.L_x_25:
        /* <DEDUP_REMOVED lines=77> */
[----:B------:R-:W2:Y:S01]  /*6dd0*/  LDG.E.U8 R25, desc[UR4][R10.64] ;  /* 0x000000040a197981 */ /* 0x000ea2000c1e1100 */
[----:B------:R-:W-:Y:S02]  /*6de0*/  LOP3.LUT R8, R45, 0xffff, RZ, 0xc0, !PT ;  /* 0x0000ffff2d087812 */ /* 0x000fe400078ec0ff */
[----:B------:R-:W-:Y:S02]  /*6df0*/  LOP3.LUT R6, R29, 0xffff, RZ, 0xc0, !PT ;  /* 0x0000ffff1d067812 */ /* 0x000fe400078ec0ff */
[----:B--2---:R-:W-:-:S04]  /*6e00*/  LOP3.LUT R28, R28, 0xffff, R25, 0x48, !PT ;  /* 0x0000ffff1c1c7812 */ /* 0x004fc800078e4819 */
[----:B------:R-:W-:-:S04]  /*6e10*/  LOP3.LUT R9, R28, 0xff, RZ, 0xc0, !PT ;  /* 0x000000ff1c097812 */ /* 0x000fc800078ec0ff */
[----:B------:R-:W-:-:S05]  /*6e20*/  IADD3 R48, P1, PT, R9, R48, RZ ;  /* 0x0000003009307210 */ /* 0x000fca0007f3e0ff */
[----:B------:R-:W-:-:S05]  /*6e30*/  IMAD.X R49, RZ, RZ, R49, P1 ;  /* 0x000000ffff317224 */ /* 0x000fca00008e0631 */
[----:B------:R-:W2:Y:S01]  /*6e40*/  LDG.E.U8 R48, desc[UR4][R48.64] ;  /* 0x0000000430307981 */ /* 0x000ea2000c1e1100 */
[----:B------:R-:W-:Y:S02]  /*6e50*/  LOP3.LUT R9, R30, 0xffff, RZ, 0xc0, !PT ;  /* 0x0000ffff1e097812 */ /* 0x000fe400078ec0ff */
[----:B------:R-:W-:Y:S01]  /*6e60*/  LOP3.LUT R7, R31, 0xffff, RZ, 0xc0, !PT ;  /* 0x0000ffff1f077812 */ /* 0x000fe200078ec0ff */
[----:B------:R-:W-:Y:S01]  /*6e70*/  STL [R1+0x50], RZ ;  /* 0x000050ff01007387 */ /* 0x000fe20000100800 */
[----:B------:R-:W-:Y:S02]  /*6e80*/  PRMT R6, R9, 0x3340, R6 ;  /* 0x0000334009067816 */ /* 0x000fe40000000006 */
        /* <DEDUP_REMOVED lines=13> */
[----:B------:R-:W-:Y:S02]  /*6f60*/  PRMT R8, R9, 0x3340, R8 ;  /* 0x0000334009087816 */ /* 0x000fe40000000008 */
[----:B------:R-:W-:-:S02]  /*6f70*/  LOP3.LUT R37, R37, 0xffff, RZ, 0xc0, !PT ;  /* 0x0000ffff25257812 */ /* 0x000fc400078ec0ff */
        /* <DEDUP_REMOVED lines=11> */
[----:B------:R-:W-:-:S02]  /*7030*/  LOP3.LUT R32, R73, 0xffff, RZ, 0xc0, !PT ;  /* 0x0000ffff49207812 */ /* 0x000fc400078ec0ff */
[----:B------:R-:W-:Y:S02]  /*7040*/  LOP3.LUT R35, R74, 0xffff, RZ, 0xc0, !PT ;  /* 0x0000ffff4a237812 */ /* 0x000fe400078ec0ff */
        /* <DEDUP_REMOVED lines=8> */
[----:B------:R-:W-:Y:S01]  /*70d0*/  LOP3.LUT R36, R77, 0xffff, RZ, 0xc0, !PT ;  /* 0x0000ffff4d247812 */ /* 0x000fe200078ec0ff */
[----:B------:R0:W-:Y:S01]  /*70e0*/  STL.64 [R1+0x20], R6 ;  /* 0x0000200601007387 */ /* 0x0001e20000100a00 */
[----:B------:R-:W-:Y:S02]  /*70f0*/  LOP3.LUT R37, R78, 0xffff, RZ, 0xc0, !PT ;  /* 0x0000ffff4e257812 */ /* 0x000fe400078ec0ff */
[----:B------:R-:W-:-:S02]  /*7100*/  PRMT R9, R28, 0x5410, R27 ;  /* 0x000054101c097816 */ /* 0x000fc4000000001b */
[----:B------:R-:W-:Y:S02]  /*7110*/  LOP3.LUT R71, R71, 0xffff, RZ, 0xc0, !PT ;  /* 0x0000ffff47477812 */ /* 0x000fe400078ec0ff */
[----:B------:R-:W-:Y:S02]  /*7120*/  LOP3.LUT R72, R72, 0xffff, RZ, 0xc0, !PT ;  /* 0x0000ffff48487812 */ /* 0x000fe400078ec0ff */
[----:B------:R-:W-:Y:S02]  /*7130*/  LOP3.LUT R35, R75, 0xffff, RZ, 0xc0, !PT ;  /* 0x0000ffff4b237812 */ /* 0x000fe400078ec0ff */
[----:B------:R-:W-:Y:S01]  /*7140*/  LOP3.LUT R76, R76, 0xffff, RZ, 0xc0, !PT ;  /* 0x0000ffff4c4c7812 */ /* 0x000fe200078ec0ff */
[----:B0-----:R-:W-:Y:S01]  /*7150*/  IMAD.MOV.U32 R6, RZ, RZ, RZ ;  /* 0x000000ffff067224 */ /* 0x001fe200078e00ff */
        /* <DEDUP_REMOVED lines=42> */
[----:B0-----:R-:W-:Y:S02]  /*7400*/  PRMT R8, R46, 0x5410, R37 ;  /* 0x000054102e087816 */ /* 0x001fe40000000025 */
[----:B------:R-:W-:Y:S01]  /*7410*/  PRMT R9, R53, 0x5410, R54 ;  /* 0x0000541035097816 */ /* 0x000fe20000000036 */
[----:B------:R0:W-:Y:S01]  /*7420*/  STL.64 [R1+0x38], R12 ;  /* 0x0000380c01007387 */ /* 0x0001e20000100a00 */
[----:B-1----:R-:W-:Y:S02]  /*7430*/  PRMT R10, R57, 0x5410, R58 ;  /* 0x00005410390a7816 */ /* 0x002fe4000000003a */
[----:B------:R-:W-:Y:S01]  /*7440*/  PRMT R11, R60, 0x5410, R27 ;  /* 0x000054103c0b7816 */ /* 0x000fe2000000001b */
[----:B------:R0:W-:Y:S01]  /*7450*/  STL.64 [R1+0x40], R8 ;  /* 0x0000400801007387 */ /* 0x0001e20000100a00 */
[----:B------:R-:W-:-:S02]  /*7460*/  PRMT R84, R79, 0x5410, R84 ;  /* 0x000054104f547816 */ /* 0x000fc40000000054 */
[----:B------:R-:W-:Y:S01]  /*7470*/  PRMT R85, R85, 0x5410, R24 ;  /* 0x0000541055557816 */ /* 0x000fe20000000018 */
[----:B------:R0:W-:Y:S04]  /*7480*/  STL.64 [R1+0x48], R10 ;  /* 0x0000480a01007387 */ /* 0x0001e80000100a00 */
[----:B------:R0:W-:Y:S01]  /*7490*/  STL.64 [R1], R84 ;  /* 0x0000005401007387 */ /* 0x0001e20000100a00 */
[----:B--2---:R-:W-:-:S04]  /*74a0*/  PRMT R18, R25, 0x3340, R48 ;  /* 0x0000334019127816 */ /* 0x004fc80000000030 */
[----:B------:R-:W-:-:S05]  /*74b0*/  PRMT R15, R17, 0x5410, R18 ;  /* 0x00005410110f7816 */ /* 0x000fca0000000012 */
[----:B------:R0:W-:Y:S02]  /*74c0*/  STL.64 [R1+0x8], R14 ;  /* 0x0000080e01007387 */ /* 0x0001e40000100a00 */
.L_x_24:
[----:B------:R-:W-:Y:S05]  /*74d0*/  BSYNC.RECONVERGENT B3 ;  /* 0x0000000000037941 */ /* 0x000fea0003800200 */
.L_x_23:
[----:B------:R-:W-:Y:S05]  /*74e0*/  @P0 BRA `(.L_x_27) ;  /* 0xffffffdc00300947 */ /* 0x000fea000383ffff */
[----:B------:R-:W-:Y:S05]  /*74f0*/  BSYNC.RECONVERGENT B2 ;  /* 0x0000000000027941 */ /* 0x000fea0003800200 */
.L_x_22:
[----:B------:R-:W-:Y:S01]  /*7500*/  ISETP.GT.AND P0, PT, R6, 0xf, PT ;  /* 0x0000000f0600780c */ /* 0x000fe20003f04270 */
[----:B------:R-:W-:-:S12]  /*7510*/  BSSY.RECONVERGENT B2, `(.L_x_28) ;  /* 0x0000030000027945 */ /* 0x000fd80003800200 */
[----:B------:R-:W-:Y:S05]  /*7520*/  @P0 BRA `(.L_x_29) ;  /* 0x0000000000b80947 */ /* 0x000fea0003800000 */
[C---:B0-----:R-:W-:Y:S01]  /*7530*/  VIADD R8, R6.reuse, 0xfffffff7 ;  /* 0xfffffff706087836 */ /* 0x041fe20000000000 */
[----:B------:R-:W-:Y:S01]  /*7540*/  IADD3 R7, PT, PT, -R6, 0x10, RZ ;  /* 0x0000001006077810 */ /* 0x000fe20007ffe1ff */
[----:B------:R-:W-:Y:S01]  /*7550*/  IMAD.MOV R3, RZ, RZ, -R6 ;  /* 0x000000ffff037224 */ /* 0x000fe200078e0a06 */
[----:B------:R-:W-:Y:S02]  /*7560*/  BSSY.RECONVERGENT B3, `(.L_x_30) ;  /* 0x0000016000037945 */ /* 0x000fe40003800200 */
[----:B------:R-:W-:Y:S02]  /*7570*/  ISETP.GE.U32.AND P1, PT, R8, 0x7, PT ;  /* 0x000000070800780c */ /* 0x000fe40003f26070 */
[----:B------:R-:W-:Y:S02]  /*7580*/  PRMT R3, R3, 0x7710, RZ ;  /* 0x0000771003037816 */ /* 0x000fe400000000ff */
[----:B------:R-:W-:-:S03]  /*7590*/  LOP3.LUT R11, R7, 0x7, RZ, 0xc0, !PT ;  /* 0x00000007070b7812 */ /* 0x000fc600078ec0ff */
[----:B------:R-:W-:Y:S01]  /*75a0*/  VIADD R8, R3, 0x10 ;  /* 0x0000001003087836 */ /* 0x000fe20000000000 */
[----:B------:R-:W-:-:S05]  /*75b0*/  ISETP.NE.AND P0, PT, R11, RZ, PT ;  /* 0x000000ff0b00720c */ /* 0x000fca0003f05270 */
[----:B------:R-:W-:Y:S08]  /*75c0*/  @!P1 BRA `(.L_x_31) ;  /* 0x00000000003c9947 */ /* 0x000ff00003800000 */
[----:B------:R-:W-:Y:S01]  /*75d0*/  LOP3.LUT R10, R7, 0xfffffff8, RZ, 0xc0, !PT ;  /* 0xfffffff8070a7812 */ /* 0x000fe200078ec0ff */
[----:B------:R-:W-:-:S07]  /*75e0*/  IMAD.MOV.U32 R3, RZ, RZ, RZ ;  /* 0x000000ffff037224 */ /* 0x000fce00078e00ff */
.L_x_32:
[----:B0-----:R-:W-:Y:S02]  /*75f0*/  IMAD.IADD R9, R1, 0x1, R6 ;  /* 0x0000000101097824 */ /* 0x001fe400078e0206 */
[----:B------:R-:W-:Y:S02]  /*7600*/  VIADD R3, R3, 0x8 ;  /* 0x0000000803037836 */ /* 0x000fe40000000000 */
[----:B------:R-:W-:Y:S01]  /*7610*/  VIADD R6, R6, 0x8 ;  /* 0x0000000806067836 */ /* 0x000fe20000000000 */
[----:B------:R0:W-:Y:S02]  /*7620*/  STL.U8 [R9+0x10], R8 ;  /* 0x0000100809007387 */ /* 0x0001e40000100000 */
[----:B------:R-:W-:Y:S02]  /*7630*/  ISETP.NE.AND P1, PT, R3, R10, PT ;  /* 0x0000000a0300720c */ /* 0x000fe40003f25270 */
[----:B------:R0:W-:Y:S04]  /*7640*/  STL.U8 [R9+0x11], R8 ;  /* 0x0000110809007387 */ /* 0x0001e80000100000 */
[----:B------:R0:W-:Y:S04]  /*7650*/  STL.U8 [R9+0x12], R8 ;  /* 0x0000120809007387 */ /* 0x0001e80000100000 */
[----:B------:R0:W-:Y:S04]  /*7660*/  STL.U8 [R9+0x13], R8 ;  /* 0x0000130809007387 */ /* 0x0001e80000100000 */
[----:B------:R0:W-:Y:S04]  /*7670*/  STL.U8 [R9+0x14], R8 ;  /* 0x0000140809007387 */ /* 0x0001e80000100000 */
[----:B------:R0:W-:Y:S04]  /*7680*/  STL.U8 [R9+0x15], R8 ;  /* 0x0000150809007387 */ /* 0x0001e80000100000 */
[----:B------:R0:W-:Y:S04]  /*7690*/  STL.U8 [R9+0x16], R8 ;  /* 0x0000160809007387 */ /* 0x0001e80000100000 */
[----:B------:R0:W-:Y:S01]  /*76a0*/  STL.U8 [R9+0x17], R8 ;  /* 0x0000170809007387 */ /* 0x0001e20000100000 */
[----:B------:R-:W-:Y:S05]  /*76b0*/  @P1 BRA `(.L_x_32) ;  /* 0xfffffffc00cc1947 */ /* 0x000fea000383ffff */
.L_x_31:
[----:B------:R-:W-:Y:S05]  /*76c0*/  BSYNC.RECONVERGENT B3 ;  /* 0x0000000000037941 */ /* 0x000fea0003800200 */
.L_x_30:
[----:B------:R-:W-:Y:S05]  /*76d0*/  @!P0 BRA `(.L_x_29) ;  /* 0x00000000004c8947 */ /* 0x000fea0003800000 */
[----:B------:R-:W-:Y:S02]  /*76e0*/  ISETP.GE.U32.AND P0, PT, R11, 0x4, PT ;  /* 0x000000040b00780c */ /* 0x000fe40003f06070 */
[----:B0-----:R-:W-:-:S04]  /*76f0*/  LOP3.LUT R9, R7, 0x3, RZ, 0xc0, !PT ;  /* 0x0000000307097812 */ /* 0x001fc800078ec0ff */
[----:B------:R-:W-:-:S07]  /*7700*/  ISETP.NE.AND P1, PT, R9, RZ, PT ;  /* 0x000000ff0900720c */ /* 0x000fce0003f25270 */
[----:B------:R-:W-:Y:S02]  /*7710*/  @P0 IMAD.IADD R3, R1, 0x1, R6 ;  /* 0x0000000101030824 */ /* 0x000fe400078e0206 */
[----:B------:R-:W-:-:S03]  /*7720*/  @P0 VIADD R6, R6, 0x4 ;  /* 0x0000000406060836 */ /* 0x000fc60000000000 */
[----:B------:R1:W-:Y:S04]  /*7730*/  @P0 STL.U8 [R3+0x10], R8 ;  /* 0x0000100803000387 */ /* 0x0003e80000100000 */
[----:B------:R1:W-:Y:S04]  /*7740*/  @P0 STL.U8 [R3+0x11], R8 ;  /* 0x0000110803000387 */ /* 0x0003e80000100000 */
[----:B------:R1:W-:Y:S04]  /*7750*/  @P0 STL.U8 [R3+0x12], R8 ;  /* 0x0000120803000387 */ /* 0x0003e80000100000 */
[----:B------:R1:W-:Y:S01]  /*7760*/  @P0 STL.U8 [R3+0x13], R8 ;  /* 0x0000130803000387 */ /* 0x0003e20000100000 */
[----:B------:R-:W-:Y:S05]  /*7770*/  @!P1 BRA `(.L_x_29) ;  /* 0x0000000000249947 */ /* 0x000fea0003800000 */
[----:B------:R-:W-:Y:S02]  /*7780*/  ISETP.NE.AND P0, PT, R9, 0x1, PT ;  /* 0x000000010900780c */ /* 0x000fe40003f05270 */
[----:B-1----:R-:W-:-:S04]  /*7790*/  LOP3.LUT R3, R7, 0x1, RZ, 0xc0, !PT ;  /* 0x0000000107037812 */ /* 0x002fc800078ec0ff */
[----:B------:R-:W-:-:S07]  /*77a0*/  ISETP.NE.U32.AND P1, PT, R3, 0x1, PT ;  /* 0x000000010300780c */ /* 0x000fce0003f25070 */
[----:B------:R-:W-:Y:S02]  /*77b0*/  @P0 IMAD.IADD R3, R1, 0x1, R6 ;  /* 0x0000000101030824 */ /* 0x000fe400078e0206 */
[----:B------:R-:W-:-:S03]  /*77c0*/  @P0 VIADD R6, R6, 0x2 ;  /* 0x0000000206060836 */ /* 0x000fc60000000000 */
[----:B------:R2:W-:Y:S01]  /*77d0*/  @P0 STL.U8 [R3+0x10], R8 ;  /* 0x0000100803000387 */ /* 0x0005e20000100000 */
[----:B------:R-:W-:-:S03]  /*77e0*/  @!P1 IMAD.IADD R6, R1, 0x1, R6 ;  /* 0x0000000101069824 */ /* 0x000fc600078e0206 */
[----:B------:R2:W-:Y:S04]  /*77f0*/  @P0 STL.U8 [R3+0x11], R8 ;  /* 0x0000110803000387 */ /* 0x0005e80000100000 */
[----:B------:R2:W-:Y:S02]  /*7800*/  @!P1 STL.U8 [R6+0x10], R8 ;  /* 0x0000100806009387 */ /* 0x0005e40000100000 */
.L_x_29:
[----:B------:R-:W-:Y:S05]  /*7810*/  BSYNC.RECONVERGENT B2 ;  /* 0x0000000000027941 */ /* 0x000fea0003800200 */
.L_x_28:
[----:B--2---:R-:W0:Y:S04]  /*7820*/  LDL R6, [R1+0x10] ;  /* 0x0000100001067983 */ /* 0x004e280000100800 */
[----:B-1----:R-:W2:Y:S04]  /*7830*/  LDL R3, [R1+0x20] ;  /* 0x0000200001037983 */ /* 0x002ea80000100800 */
[----:B------:R-:W3:Y:S04]  /*7840*/  LDL R24, [R1+0x14] ;  /* 0x0000140001187983 */ /* 0x000ee80000100800 */
[----:B------:R-:W4:Y:S04]  /*7850*/  LDL R7, [R1+0x24] ;  /* 0x0000240001077983 */ /* 0x000f280000100800 */
[----:B------:R-:W5:Y:S04]  /*7860*/  LDL R17, [R1+0x18] ;  /* 0x0000180001117983 */ /* 0x000f680000100800 */
[----:B------:R-:W5:Y:S04]  /*7870*/  LDL R23, [R1+0x28] ;  /* 0x0000280001177983 */ /* 0x000f680000100800 */
[----:B------:R-:W5:Y:S04]  /*7880*/  LDL R44, [R1+0x1c] ;  /* 0x00001c00012c7983 */ /* 0x000f680000100800 */
[----:B------:R-:W5:Y:S01]  /*7890*/  LDL R27, [R1+0x2c] ;  /* 0x00002c00011b7983 */ /* 0x000f620000100800 */
[----:B------:R-:W-:Y:S01]  /*78a0*/  BSSY.RECONVERGENT B2, `(.L_x_33) ;  /* 0x0000155000027945 */ /* 0x000fe20003800200 */
[----:B------:R-:W-:-:S02]  /*78b0*/  IMAD.MOV.U32 R73, RZ, RZ, RZ ;  /* 0x000000ffff497224 */ /* 0x000fc400078e00ff */
[----:B------:R-:W-:Y:S01]  /*78c0*/  IMAD.MOV.U32 R30, RZ, RZ, RZ ;  /* 0x000000ffff1e7224 */ /* 0x000fe200078e00ff */
[C---:B0-----:R-:W-:Y:S01]  /*78d0*/  PRMT R15, R6.reuse, 0x7770, RZ ;  /* 0x00007770060f7816 */ /* 0x041fe200000000ff */
[----:B------:R0:W-:Y:S01]  /*78e0*/  STL [R1+0x30], R6 ;  /* 0x0000300601007387 */ /* 0x0001e20000100800 */
[C---:B------:R-:W-:Y:S02]  /*78f0*/  PRMT R14, R6.reuse, 0x7771, RZ ;  /* 0x00007771060e7816 */ /* 0x040fe400000000ff */
[C---:B------:R-:W-:Y:S02]  /*7900*/  PRMT R13, R6.reuse, 0x7772, RZ ;  /* 0x00007772060d7816 */ /* 0x040fe400000000ff */
[----:B------:R-:W-:Y:S02]  /*7910*/  PRMT R12, R6, 0x7773, RZ ;  /* 0x00007773060c7816 */ /* 0x000fe400000000ff */
[C---:B--2---:R-:W-:Y:S01]  /*7920*/  PRMT R84, R3.reuse, 0x7770, RZ ;  /* 0x0000777003547816 */ /* 0x044fe200000000ff */
[----:B---3--:R-:W-:Y:S01]  /*7930*/  STL [R1+0x34], R24 ;  /* 0x0000341801007387 */ /* 0x008fe20000100800 */
[----:B------:R-:W-:-:S02]  /*7940*/  PRMT R85, R3, 0x7771, RZ ;  /* 0x0000777103557816 */ /* 0x000fc400000000ff */
[C---:B------:R-:W-:Y:S02]  /*7950*/  PRMT R46, R3.reuse, 0x7772, RZ ;  /* 0x00007772032e7816 */ /* 0x040fe400000000ff */
[----:B------:R-:W-:Y:S02]  /*7960*/  PRMT R83, R3, 0x7773, RZ ;  /* 0x0000777303537816 */ /* 0x000fe400000000ff */
[C---:B------:R-:W-:Y:S02]  /*7970*/  PRMT R11, R24.reuse, 0x7770, RZ ;  /* 0x00007770180b7816 */ /* 0x040fe400000000ff */
[C---:B------:R-:W-:Y:S02]  /*7980*/  PRMT R10, R24.reuse, 0x7771, RZ ;  /* 0x00007771180a7816 */ /* 0x040fe400000000ff */
[C---:B------:R-:W-:Y:S02]  /*7990*/  PRMT R35, R24.reuse, 0x7772, RZ ;  /* 0x0000777218237816 */ /* 0x040fe400000000ff */
[----:B------:R-:W-:-:S02]  /*79a0*/  PRMT R36, R24, 0x7773, RZ ;  /* 0x0000777318247816 */ /* 0x000fc400000000ff */
[C---:B----4-:R-:W-:Y:S02]  /*79b0*/  PRMT R82, R7.reuse, 0x7770, RZ ;  /* 0x0000777007527816 */ /* 0x050fe400000000ff */
        /* <DEDUP_REMOVED lines=13> */
[----:B------:R-:W-:Y:S02]  /*7a90*/  PRMT R26, R26, 0x3340, R9 ;  /* 0x000033401a1a7816 */ /* 0x000fe40000000009 */
[----:B------:R-:W-:Y:S02]  /*7aa0*/  PRMT R25, R28, 0x3340, R25 ;  /* 0x000033401c197816 */ /* 0x000fe40000000019 */
[----:B------:R-:W-:Y:S01]  /*7ab0*/  PRMT R18, R18, 0x5410, R3 ;  /* 0x0000541012127816 */ /* 0x000fe20000000003 */
[----:B------:R-:W-:Y:S01]  /*7ac0*/  IMAD.MOV.U32 R3, RZ, RZ, RZ ;  /* 0x000000ffff037224 */ /* 0x000fe200078e00ff */
[----:B------:R-:W-:-:S02]  /*7ad0*/  PRMT R26, R25, 0x5410, R26 ;  /* 0x00005410191a7816 */ /* 0x000fc4000000001a */
[C---:B-----5:R-:W-:Y:S01]  /*7ae0*/  PRMT R28, R17.reuse, 0x7710, RZ ;  /* 0x00007710111c7816 */ /* 0x060fe200000000ff */
[----:B------:R1:W-:Y:S01]  /*7af0*/  STL [R1+0x40], R18 ;  /* 0x0000401201007387 */ /* 0x0003e20000100800 */
[----:B------:R-:W-:Y:S02]  /*7b00*/  PRMT R8, R17, 0x7771, RZ ;  /* 0x0000777111087816 */ /* 0x000fe400000000ff */
[----:B------:R-:W-:Y:S01]  /*7b10*/  PRMT R25, R23, 0x7771, RZ ;  /* 0x0000777117197816 */ /* 0x000fe200000000ff */
[----:B------:R2:W-:Y:S01]  /*7b20*/  STL [R1+0x44], R26 ;  /* 0x0000441a01007387 */ /* 0x0005e20000100800 */
[C---:B------:R-:W-:Y:S02]  /*7b30*/  PRMT R41, R44.reuse, 0x7770, RZ ;  /* 0x000077702c297816 */ /* 0x040fe400000000ff */
[C---:B------:R-:W-:Y:S01]  /*7b40*/  PRMT R42, R44.reuse, 0x7771, RZ ;  /* 0x000077712c2a7816 */ /* 0x040fe200000000ff */
[----:B------:R3:W-:Y:S01]  /*7b50*/  STL.U16 [R1+0x38], R28 ;  /* 0x0000381c01007387 */ /* 0x0007e20000100400 */
[----:B------:R-:W-:-:S02]  /*7b60*/  PRMT R43, R44, 0x7772, RZ ;  /* 0x000077722c2b7816 */ /* 0x000fc400000000ff */
[----:B------:R-:W-:Y:S02]  /*7b70*/  PRMT R55, R27, 0x7771, RZ ;  /* 0x000077711b377816 */ /* 0x000fe400000000ff */
[C---:B------:R-:W-:Y:S02]  /*7b80*/  PRMT R9, R17.reuse, 0x7770, RZ ;  /* 0x0000777011097816 */ /* 0x040fe400000000ff */
[C---:B------:R-:W-:Y:S02]  /*7b90*/  PRMT R7, R17.reuse, 0x7772, RZ ;  /* 0x0000777211077816 */ /* 0x040fe400000000ff */
[----:B0-----:R-:W-:Y:S02]  /*7ba0*/  PRMT R6, R17, 0x7773, RZ ;  /* 0x0000777311067816 */ /* 0x001fe400000000ff */
[C---:B-1----:R-:W-:Y:S02]  /*7bb0*/  PRMT R18, R23.reuse, 0x7770, RZ ;  /* 0x0000777017127816 */ /* 0x042fe400000000ff */
[----:B------:R-:W-:-:S02]  /*7bc0*/  PRMT R24, R23, 0x7772, RZ ;  /* 0x0000777217187816 */ /* 0x000fc400000000ff */
[----:B------:R-:W-:Y:S02]  /*7bd0*/  PRMT R49, R23, 0x7773, RZ ;  /* 0x0000777317317816 */ /* 0x000fe400000000ff */
[----:B------:R-:W-:Y:S02]  /*7be0*/  PRMT R44, R44, 0x7773, RZ ;  /* 0x000077732c2c7816 */ /* 0x000fe400000000ff */
[C---:B--2---:R-:W-:Y:S02]  /*7bf0*/  PRMT R26, R27.reuse, 0x7770, RZ ;  /* 0x000077701b1a7816 */ /* 0x044fe400000000ff */
[C---:B---3--:R-:W-:Y:S02]  /*7c00*/  PRMT R28, R27.reuse, 0x7772, RZ ;  /* 0x000077721b1c7816 */ /* 0x048fe400000000ff */
[----:B------:R-:W-:Y:S02]  /*7c10*/  PRMT R75, R27, 0x7773, RZ ;  /* 0x000077731b4b7816 */ /* 0x000fe400000000ff */
[----:B------:R-:W-:-:S02]  /*7c20*/  LOP3.LUT R71, R29, R36, RZ, 0x3c, !PT ;  /* 0x000000241d477212 */ /* 0x000fc400078e3cff */
[----:B------:R-:W-:Y:S02]  /*7c30*/  PRMT R17, R29, 0x7610, R17 ;  /* 0x000076101d117816 */ /* 0x000fe40000000011 */
[C---:B------:R-:W-:Y:S02]  /*7c40*/  LOP3.LUT R50, R25.reuse, R8, RZ, 0x3c, !PT ;  /* 0x0000000819327212 */ /* 0x040fe400078e3cff */
[----:B------:R-:W-:Y:S02]  /*7c50*/  PRMT R23, R25, 0x7610, R23 ;  /* 0x0000761019177816 */ /* 0x000fe40000000017 */
[C---:B------:R-:W-:Y:S02]  /*7c60*/  LOP3.LUT R53, R55.reuse, R42, RZ, 0x3c, !PT ;  /* 0x0000002a37357212 */ /* 0x040fe400078e3cff */
[----:B------:R-:W-:Y:S02]  /*7c70*/  PRMT R27, R55, 0x7610, R27 ;  /* 0x00007610371b7816 */ /* 0x000fe4000000001b */
[----:B------:R-:W-:-:S02]  /*7c80*/  PRMT R32, R12, 0x7610, R32 ;  /* 0x000076100c207816 */ /* 0x000fc40000000020 */
[----:B------:R-:W-:Y:S02]  /*7c90*/  PRMT R33, R13, 0x7610, R33 ;  /* 0x000076100d217816 */ /* 0x000fe40000000021 */
[----:B------:R-:W-:Y:S02]  /*7ca0*/  PRMT R34, R14, 0x7610, R34 ;  /* 0x000076100e227816 */ /* 0x000fe40000000022 */
[----:B------:R-:W-:Y:S02]  /*7cb0*/  PRMT R64, R15, 0x7610, R64 ;  /* 0x000076100f407816 */ /* 0x000fe40000000040 */
[----:B------:R-:W-:Y:S02]  /*7cc0*/  LOP3.LUT R63, R84, R15, RZ, 0x3c, !PT ;  /* 0x0000000f543f7212 */ /* 0x000fe400078e3cff */
[----:B------:R-:W-:Y:S02]  /*7cd0*/  LOP3.LUT R65, R85, R14, RZ, 0x3c, !PT ;  /* 0x0000000e55417212 */ /* 0x000fe400078e3cff */
[----:B------:R-:W-:-:S02]  /*7ce0*/  LOP3.LUT R66, R46, R13, RZ, 0x3c, !PT ;  /* 0x0000000d2e427212 */ /* 0x000fc400078e3cff */
[----:B------:R-:W-:Y:S02]  /*7cf0*/  LOP3.LUT R67, R83, R12, RZ, 0x3c, !PT ;  /* 0x0000000c53437212 */ /* 0x000fe400078e3cff */
[----:B------:R-:W-:Y:S02]  /*7d00*/  PRMT R38, R36, 0x7610, R38 ;  /* 0x0000761024267816 */ /* 0x000fe40000000026 */
[----:B------:R-:W-:Y:S02]  /*7d10*/  PRMT R39, R35, 0x7610, R39 ;  /* 0x0000761023277816 */ /* 0x000fe40000000027 */
[----:B------:R-:W-:Y:S02]  /*7d20*/  PRMT R40, R10, 0x7610, R40 ;  /* 0x000076100a287816 */ /* 0x000fe40000000028 */
[----:B------:R-:W-:Y:S02]  /*7d30*/  PRMT R31, R11, 0x7610, R31 ;  /* 0x000076100b1f7816 */ /* 0x000fe4000000001f */
[----:B------:R-:W-:-:S02]  /*7d40*/  LOP3.LUT R68, R82, R11, RZ, 0x3c, !PT ;  /* 0x0000000b52447212 */ /* 0x000fc400078e3cff */
[----:B------:R-:W-:Y:S02]  /*7d50*/  LOP3.LUT R69, R79, R10, RZ, 0x3c, !PT ;  /* 0x0000000a4f457212 */ /* 0x000fe400078e3cff */
[----:B------:R-:W-:Y:S02]  /*7d60*/  LOP3.LUT R70, R78, R35, RZ, 0x3c, !PT ;  /* 0x000000234e467212 */ /* 0x000fe400078e3cff */
[----:B------:R-:W-:Y:S02]  /*7d70*/  PRMT R45, R6, 0x7610, R45 ;  /* 0x00007610062d7816 */ /* 0x000fe4000000002d */
[----:B------:R-:W-:Y:S02]  /*7d80*/  PRMT R47, R7, 0x7610, R47 ;  /* 0x00007610072f7816 */ /* 0x000fe4000000002f */
[----:B------:R-:W-:Y:S02]  /*7d90*/  PRMT R62, R8, 0x7610, R62 ;  /* 0x00007610083e7816 */ /* 0x000fe4000000003e */
[----:B------:R-:W-:-:S02]  /*7da0*/  PRMT R37, R9, 0x7610, R37 ;  /* 0x0000761009257816 */ /* 0x000fc40000000025 */
[----:B------:R-:W-:Y:S02]  /*7db0*/  LOP3.LUT R51, R18, R9, RZ, 0x3c, !PT ;  /* 0x0000000912337212 */ /* 0x000fe400078e3cff */
[----:B------:R-:W-:Y:S02]  /*7dc0*/  LOP3.LUT R60, R24, R7, RZ, 0x3c, !PT ;  /* 0x00000007183c7212 */ /* 0x000fe400078e3cff */
[C---:B------:R-:W-:Y:S02]  /*7dd0*/  LOP3.LUT R61, R49.reuse, R6, RZ, 0x3c, !PT ;  /* 0x00000006313d7212 */ /* 0x040fe400078e3cff */
[----:B------:R-:W-:Y:S02]  /*7de0*/  PRMT R25, R49, 0x7610, R25 ;  /* 0x0000761031197816 */ /* 0x000fe40000000019 */
[----:B------:R-:W-:Y:S02]  /*7df0*/  PRMT R56, R44, 0x7610, R56 ;  /* 0x000076102c387816 */ /* 0x000fe40000000038 */
[----:B------:R-:W-:-:S02]  /*7e00*/  PRMT R57, R43, 0x7610, R57 ;  /* 0x000076102b397816 */ /* 0x000fc40000000039 */
[----:B------:R-:W-:Y:S02]  /*7e10*/  PRMT R58, R42, 0x7610, R58 ;  /* 0x000076102a3a7816 */ /* 0x000fe4000000003a */
[----:B------:R-:W-:Y:S02]  /*7e20*/  PRMT R59, R41, 0x7610, R59 ;  /* 0x00007610293b7816 */ /* 0x000fe4000000003b */
[----:B------:R-:W-:Y:S02]  /*7e30*/  LOP3.LUT R52, R26, R41, RZ, 0x3c, !PT ;  /* 0x000000291a347212 */ /* 0x000fe400078e3cff */
[----:B------:R-:W-:Y:S02]  /*7e40*/  LOP3.LUT R54, R28, R43, RZ, 0x3c, !PT ;  /* 0x0000002b1c367212 */ /* 0x000fe400078e3cff */
[C---:B------:R-:W-:Y:S02]  /*7e50*/  LOP3.LUT R55, R75.reuse, R44, RZ, 0x3c, !PT ;  /* 0x0000002c4b377212 */ /* 0x040fe400078e3cff */
[----:B------:R-:W-:-:S07]  /*7e60*/  PRMT R29, R75, 0x7610, R29 ;  /* 0x000076104b1d7816 */ /* 0x000fce000000001d */
.L_x_34:
        /* <DEDUP_REMOVED lines=249> */
.L_x_33:
        /* <DEDUP_REMOVED lines=81> */
[----:B0-----:R-:W-:Y:S02]  /*9310*/  LOP3.LUT R8, R17, 0xffff, RZ, 0xc0, !PT ;  /* 0x0000ffff11087812 */ /* 0x001fe400078ec0ff */
        /* <DEDUP_REMOVED lines=8> */
[----:B------:R-:W-:Y:S02]  /*93a0*/  PRMT R9, R9, 0x3340, R8 ;  /* 0x0000334009097816 */ /* 0x000fe40000000008 */
[----:B------:R-:W-:Y:S02]  /*93b0*/  PRMT R10, R11, 0x3340, R10 ;  /* 0x000033400b0a7816 */ /* 0x000fe4000000000a */
[----:B------:R-:W-:Y:S02]  /*93c0*/  LOP3.LUT R8, R79, 0xffff, RZ, 0xc0, !PT ;  /* 0x0000ffff4f087812 */ /* 0x000fe400078ec0ff */
[----:B------:R-:W-:Y:S02]  /*93d0*/  LOP3.LUT R11, R24, 0xffff, RZ, 0xc0, !PT ;  /* 0x0000ffff180b7812 */ /* 0x000fe400078ec0ff */
[----:B0-----:R-:W-:-:S02]  /*93e0*/  LOP3.LUT R7, R82, 0xffff, RZ, 0xc0, !PT ;  /* 0x0000ffff52077812 */ /* 0x001fc400078ec0ff */
[----:B------:R-:W-:Y:S02]  /*93f0*/  LOP3.LUT R6, R25, 0xffff, RZ, 0xc0, !PT ;  /* 0x0000ffff19067812 */ /* 0x000fe400078ec0ff */
[----:B------:R-:W-:Y:S02]  /*9400*/  PRMT R13, R13, 0x3340, R12 ;  /* 0x000033400d0d7816 */ /* 0x000fe4000000000c */
[----:B------:R-:W-:Y:S02]  /*9410*/  LOP3.LUT R14, R23, 0xffff, RZ, 0xc0, !PT ;  /* 0x0000ffff170e7812 */ /* 0x000fe400078ec0ff */
[----:B------:R-:W-:Y:S02]  /*9420*/  LOP3.LUT R15, R18, 0xffff, RZ, 0xc0, !PT ;  /* 0x0000ffff120f7812 */ /* 0x000fe400078ec0ff */
[----:B------:R-:W-:Y:S02]  /*9430*/  PRMT R12, R7, 0x3340, R8 ;  /* 0x00003340070c7816 */ /* 0x000fe40000000008 */
[----:B------:R-:W-:-:S02]  /*9440*/  PRMT R8, R11, 0x3340, R6 ;  /* 0x000033400b087816 */ /* 0x000fc40000000006 */
[----:B------:R-:W-:Y:S02]  /*9450*/  LOP3.LUT R6, R27, 0xffff, RZ, 0xc0, !PT ;  /* 0x0000ffff1b067812 */ /* 0x000fe400078ec0ff */
[----:B------:R-:W-:Y:S02]  /*9460*/  LOP3.LUT R7, R26, 0xffff, RZ, 0xc0, !PT ;  /* 0x0000ffff1a077812 */ /* 0x000fe400078ec0ff */
[----:B------:R-:W-:Y:S02]  /*9470*/  PRMT R15, R15, 0x3340, R14 ;  /* 0x000033400f0f7816 */ /* 0x000fe4000000000e */
[----:B------:R-:W-:Y:S02]  /*9480*/  LOP3.LUT R50, R50, 0xffff, RZ, 0xc0, !PT ;  /* 0x0000ffff32327812 */ /* 0x000fe400078ec0ff */
[----:B------:R-:W-:Y:S02]  /*9490*/  LOP3.LUT R51, R51, 0xffff, RZ, 0xc0, !PT ;  /* 0x0000ffff33337812 */ /* 0x000fe400078ec0ff */
[----:B------:R-:W-:-:S02]  /*94a0*/  LOP3.LUT R62, R29, 0xffff, RZ, 0xc0, !PT ;  /* 0x0000ffff1d3e7812 */ /* 0x000fc400078ec0ff */
[----:B------:R-:W-:Y:S02]  /*94b0*/  LOP3.LUT R63, R28, 0xffff, RZ, 0xc0, !PT ;  /* 0x0000ffff1c3f7812 */ /* 0x000fe400078ec0ff */
[----:B------:R-:W-:Y:S02]  /*94c0*/  PRMT R11, R7, 0x3340, R6 ;  /* 0x00003340070b7816 */ /* 0x000fe40000000006 */
[----:B------:R-:W-:Y:S02]  /*94d0*/  LOP3.LUT R61, R61, 0xffff, RZ, 0xc0, !PT ;  /* 0x0000ffff3d3d7812 */ /* 0x000fe400078ec0ff */
[----:B------:R-:W-:Y:S02]  /*94e0*/  LOP3.LUT R60, R60, 0xffff, RZ, 0xc0, !PT ;  /* 0x0000ffff3c3c7812 */ /* 0x000fe400078ec0ff */
[----:B------:R-:W-:Y:S02]  /*94f0*/  PRMT R6, R13, 0x5410, R10 ;  /* 0x000054100d067816 */ /* 0x000fe4000000000a */
        /* <DEDUP_REMOVED lines=8> */
[----:B------:R-:W-:-:S02]  /*9580*/  LOP3.LUT R13, R84, 0xffff, R3, 0x48, !PT ;  /* 0x0000ffff540d7812 */ /* 0x000fc400078e4803 */
[----:B------:R-:W-:Y:S02]  /*9590*/  LOP3.LUT R14, R85, 0xffff, R30, 0x48, !PT ;  /* 0x0000ffff550e7812 */ /* 0x000fe400078e481e */
[----:B------:R-:W-:Y:S02]  /*95a0*/  LOP3.LUT R15, R46, 0xffff, R31, 0x48, !PT ;  /* 0x0000ffff2e0f7812 */ /* 0x000fe400078e481f */
[----:B------:R-:W-:Y:S02]  /*95b0*/  LOP3.LUT R50, R83, 0xffff, R32, 0x48, !PT ;  /* 0x0000ffff53327812 */ /* 0x000fe400078e4820 */
[----:B------:R-:W-:Y:S02]  /*95c0*/  PRMT R62, R63, 0x3340, R62 ;  /* 0x000033403f3e7816 */ /* 0x000fe4000000003e */
        /* <DEDUP_REMOVED lines=9> */
[----:B0-----:R-:W-:Y:S02]  /*9660*/  LOP3.LUT R6, R82, 0xffff, R33, 0x48, !PT ;  /* 0x0000ffff52067812 */ /* 0x001fe400078e4821 */
[----:B------:R-:W-:Y:S02]  /*9670*/  LOP3.LUT R7, R79, 0xffff, R34, 0x48, !PT ;  /* 0x0000ffff4f077812 */ /* 0x000fe400078e4822 */
[----:B------:R-:W-:Y:S02]  /*9680*/  PRMT R9, R11, 0x5410, R62 ;  /* 0x000054100b097816 */ /* 0x000fe4000000003e */
[----:B------:R-:W-:Y:S02]  /*9690*/  PRMT R56, R57, 0x3340, R56 ;  /* 0x0000334039387816 */ /* 0x000fe40000000038 */
[----:B------:R-:W-:Y:S01]  /*96a0*/  PRMT R59, R59, 0x3340, R58 ;  /* 0x000033403b3b7816 */ /* 0x000fe2000000003a */
[----:B------:R-:W-:Y:S01]  /*96b0*/  STL.64 [R1+0x28], R8 ;  /* 0x0000280801007387 */ /* 0x000fe20000100a00 */
[----:B------:R-:W-:-:S02]  /*96c0*/  PRMT R10, R51, 0x5410, R60 ;  /* 0x00005410330a7816 */ /* 0x000fc4000000003c */
[----:B------:R-:W-:Y:S02]  /*96d0*/  PRMT R11, R53, 0x5410, R54 ;  /* 0x00005410350b7816 */ /* 0x000fe40000000036 */
[----:B------:R-:W-:Y:S02]  /*96e0*/  LOP3.LUT R14, R78, 0xffff, R35, 0x48, !PT ;  /* 0x0000ffff4e0e7812 */ /* 0x000fe400078e4823 */
[----:B------:R-:W-:Y:S01]  /*96f0*/  LOP3.LUT R15, R17, 0xffff, R36, 0x48, !PT ;  /* 0x0000ffff110f7812 */ /* 0x000fe200078e4824 */
[----:B------:R0:W-:Y:S01]  /*9700*/  STL.64 [R1+0x48], R10 ;  /* 0x0000480a01007387 */ /* 0x0001e20000100a00 */
[----:B------:R-:W-:Y:S02]  /*9710*/  PRMT R50, R13, 0x5410, R50 ;  /* 0x000054100d327816 */ /* 0x000fe40000000032 */
[----:B------:R-:W-:Y:S02]  /*9720*/  PRMT R13, R6, 0x3340, R7 ;  /* 0x00003340060d7816 */ /* 0x000fe40000000007 */
[----:B------:R-:W-:Y:S01]  /*9730*/  PRMT R6, R37, 0x3340, R38 ;  /* 0x0000334025067816 */ /* 0x000fe20000000026 */
[----:B------:R1:W-:Y:S01]  /*9740*/  STL [R1+0x40], R50 ;  /* 0x0000403201007387 */ /* 0x0003e20000100800 */
[----:B------:R-:W-:-:S02]  /*9750*/  PRMT R12, R59, 0x5410, R56 ;  /* 0x000054103b0c7816 */ /* 0x000fc40000000038 */
[----:B------:R-:W-:Y:S01]  /*9760*/  PRMT R14, R14, 0x3340, R15 ;  /* 0x000033400e0e7816 */ /* 0x000fe2000000000f */
[----:B------:R-:W-:Y:S01]  /*9770*/  IMAD.MOV.U32 R15, RZ, RZ, RZ ;  /* 0x000000ffff0f7224 */ /* 0x000fe200078e00ff */
[----:B------:R-:W-:Y:S01]  /*9780*/  PRMT R7, R31, 0x3340, R32 ;  /* 0x000033401f077816 */ /* 0x000fe20000000020 */
[----:B------:R-:W-:Y:S01]  /*9790*/  STL [R1+0x3c], R12 ;  /* 0x00003c0c01007387 */ /* 0x000fe20000100800 */
[----:B0-----:R-:W-:Y:S02]  /*97a0*/  PRMT R10, R3, 0x3340, R30 ;  /* 0x00003340030a7816 */ /* 0x001fe4000000001e */
[----:B------:R-:W-:Y:S02]  /*97b0*/  PRMT R8, R6, 0x5410, R19 ;  /* 0x0000541006087816 */ /* 0x000fe40000000013 */
[----:B------:R-:W-:Y:S02]  /*97c0*/  PRMT R14, R13, 0x5410, R14 ;  /* 0x000054100d0e7816 */ /* 0x000fe4000000000e */
[----:B------:R-:W-:-:S02]  /*97d0*/  PRMT R10, R10, 0x5410, R7 ;  /* 0x000054100a0a7816 */ /* 0x000fc40000000007 */
[----:B------:R-:W-:Y:S01]  /*97e0*/  PRMT R13, R41, 0x3340, R42 ;  /* 0x00003340290d7816 */ /* 0x000fe2000000002a */
[----:B------:R-:W-:Y:S01]  /*97f0*/  STL [R1+0x44], R14 ;  /* 0x0000440e01007387 */ /* 0x000fe20000100800 */
[----:B------:R-:W-:Y:S02]  /*9800*/  PRMT R11, R33, 0x3340, R34 ;  /* 0x00003340210b7816 */ /* 0x000fe40000000022 */
[----:B------:R-:W-:Y:S01]  /*9810*/  PRMT R6, R35, 0x3340, R36 ;  /* 0x0000334023067816 */ /* 0x000fe20000000024 */
[----:B------:R-:W-:Y:S01]  /*9820*/  STL [R1+0x30], R10 ;  /* 0x0000300a01007387 */ /* 0x000fe20000100800 */
[----:B------:R-:W-:Y:S02]  /*9830*/  PRMT R7, R39, 0x7054, R8 ;  /* 0x0000705427077816 */ /* 0x000fe40000000008 */
[----:B------:R-:W-:Y:S01]  /*9840*/  PRMT R11, R11, 0x5410, R6 ;  /* 0x000054100b0b7816 */ /* 0x000fe20000000006 */
[----:B------:R-:W-:Y:S01]  /*9850*/  IMAD.MOV.U32 R6, RZ, RZ, RZ ;  /* 0x000000ffff067224 */ /* 0x000fe200078e00ff */
[----:B------:R-:W-:Y:S01]  /*9860*/  PRMT R52, R47, 0x7054, R8 ;  /* 0x000070542f347816 */ /* 0x000fe20000000008 */
[----:B------:R-:W-:Y:S01]  /*9870*/  IMAD.MOV.U32 R8, RZ, RZ, RZ ;  /* 0x000000ffff087224 */ /* 0x000fe200078e00ff */
[----:B-1----:R-:W-:Y:S01]  /*9880*/  LOP3.LUT R50, R84, R3, RZ, 0x3c, !PT ;  /* 0x0000000354327212 */ /* 0x002fe200078e3cff */
[----:B------:R-:W-:Y:S01]  /*9890*/  STL.64 [R1], R10 ;  /* 0x0000000a01007387 */ /* 0x000fe20000100a00 */
[----:B------:R-:W-:-:S02]  /*98a0*/  PRMT R54, R45, 0x654, R52 ;  /* 0x000006542d367816 */ /* 0x000fc40000000034 */
[----:B------:R-:W-:Y:S01]  /*98b0*/  LOP3.LUT R51, R85, R30, RZ, 0x3c, !PT ;  /* 0x0000001e55337212 */ /* 0x000fe200078e3cff */
[----:B------:R-:W-:Y:S01]  /*98c0*/  STL [R1+0x34], R11 ;  /* 0x0000340b01007387 */ /* 0x000fe20000100800 */
[----:B------:R-:W-:Y:S02]  /*98d0*/  PRMT R9, R30, 0x7610, R9 ;  /* 0x000076101e097816 */ /* 0x000fe40000000009 */
[----:B------:R-:W-:Y:S01]  /*98e0*/  LOP3.LUT R52, R46, R31, RZ, 0x3c, !PT ;  /* 0x0000001f2e347212 */ /* 0x000fe200078e3cff */
[----:B------:R0:W-:Y:S01]  /*98f0*/  STL [R1+0x38], R54 ;  /* 0x0000383601007387 */ /* 0x0001e20000100800 */
[----:B------:R-:W-:Y:S02]  /*9900*/  PRMT R65, R31, 0x7610, R65 ;  /* 0x000076101f417816 */ /* 0x000fe40000000041 */
[----:B------:R-:W-:Y:S02]  /*9910*/  LOP3.LUT R53, R83, R32, RZ, 0x3c, !PT ;  /* 0x0000002053357212 */ /* 0x000fe400078e3cff */
[----:B------:R-:W-:-:S02]  /*9920*/  PRMT R66, R32, 0x7610, R66 ;  /* 0x0000761020427816 */ /* 0x000fc40000000042 */
[----:B------:R-:W-:Y:S02]  /*9930*/  PRMT R67, R33, 0x7610, R67 ;  /* 0x0000761021437816 */ /* 0x000fe40000000043 */
[----:B------:R-:W-:Y:S02]  /*9940*/  LOP3.LUT R55, R79, R34, RZ, 0x3c, !PT ;  /* 0x000000224f377212 */ /* 0x000fe400078e3cff */
[----:B0-----:R-:W-:Y:S02]  /*9950*/  LOP3.LUT R54, R82, R33, RZ, 0x3c, !PT ;  /* 0x0000002152367212 */ /* 0x001fe400078e3cff */
        /* <DEDUP_REMOVED lines=18> */
[C---:B------:R-:W-:Y:S02]  /*9a80*/  PRMT R77, R43.reuse, 0x7610, R77 ;  /* 0x000076102b4d7816 */ /* 0x040fe4000000004d */
[----:B--2---:R-:W-:Y:S02]  /*9a90*/  PRMT R12, R43, 0x3340, R44 ;  /* 0x000033402b0c7816 */ /* 0x004fe4000000002c */
[----:B------:R-:W-:-:S02]  /*9aa0*/  LOP3.LUT R45, R29, R44, RZ, 0x3c, !PT ;  /* 0x0000002c1d2d7212 */ /* 0x000fc400078e3cff */
[----:B------:R-:W-:Y:S02]  /*9ab0*/  PRMT R13, R13, 0x5410, R12 ;  /* 0x000054100d0d7816 */ /* 0x000fe4000000000c */
[--C-:B------:R-:W-:Y:S02]  /*9ac0*/  PRMT R12, R40, 0x654, R7.reuse ;  /* 0x00000654280c7816 */ /* 0x100fe40000000007 */
[----:B------:R-:W-:Y:S02]  /*9ad0*/  PRMT R7, R3, 0x7610, R7 ;  /* 0x0000761003077816 */ /* 0x000fe40000000007 */
[----:B------:R-:W-:Y:S01]  /*9ae0*/  PRMT R47, R44, 0x7610, R47 ;  /* 0x000076102c2f7816 */ /* 0x000fe2000000002f */
[----:B------:R0:W-:Y:S06]  /*9af0*/  STL.64 [R1+0x8], R12 ;  /* 0x0000080c01007387 */ /* 0x0001ec0000100a00 */
.L_x_36:
[----:B------:R-:W-:Y:S02]  /*9b00*/  R2UR UR4, R80 ;  /* 0x00000000500472ca */ /* 0x000fe400000e0000 */
[----:B------:R-:W-:Y:S02]  /*9b10*/  R2UR UR5, R81 ;  /* 0x00000000510572ca */ /* 0x000fe400000e0000 */
[----:B------:R-:W-:-:S05]  /*9b20*/  IADD3 R14, P0, PT, R15, R48, RZ ;  /* 0x000000300f0e7210 */ /* 0x000fca0007f1e0ff */
[----:B------:R-:W-:-:S06]  /*9b30*/  IMAD.X R15, R8, 0x1, R49, P0 ;  /* 0x00000001080f7824 */ /* 0x000fcc00000e0631 */
[----:B------:R-:W2:Y:S02]  /*9b40*/  LDG.E.U8 R11, desc[UR4][R14.64] ;  /* 0x000000040e0b7981 */ /* 0x000ea4000c1e1100 */
[----:B--2---:R-:W-:-:S04]  /*9b50*/  LOP3.LUT R11, R84, R11, RZ, 0x3c, !PT ;  /* 0x0000000b540b7212 */ /* 0x004fc800078e3cff */
[----:B0-----:R-:W-:-:S04]  /*9b60*/  LOP3.LUT R13, R11, 0xff, RZ, 0xc0, !PT ;  /* 0x000000ff0b0d7812 */ /* 0x001fc800078ec0ff */
        /* <DEDUP_REMOVED lines=232> */
[----:B------:R-:W2:Y:S01]  /*a9f0*/  LDG.E.U8 R86, desc[UR4][R86.64] ;  /* 0x0000000456567981 */ /* 0x000ea2000c1e1100 */
[----:B------:R-:W-:Y:S02]  /*aa00*/  PRMT R78, R15, 0x7610, R78 ;  /* 0x000076100f4e7816 */ /* 0x000fe4000000004e */
[----:B------:R-:W-:Y:S02]  /*aa10*/  PRMT R84, R11, 0x7610, R84 ;  /* 0x000076100b547816 */ /* 0x000fe40000000054 */
[----:B------:R-:W-:Y:S02]  /*aa20*/  PRMT R85, R10, 0x7610, R85 ;  /* 0x000076100a557816 */ /* 0x000fe40000000055 */
[----:B------:R-:W-:Y:S02]  /*aa30*/  PRMT R83, R12, 0x7610, R83 ;  /* 0x000076100c537816 */ /* 0x000fe40000000053 */
[----:B------:R-:W-:Y:S02]  /*aa40*/  PRMT R82, R13, 0x7610, R82 ;  /* 0x000076100d527816 */ /* 0x000fe40000000052 */
[----:B------:R-:W-:-:S02]  /*aa50*/  PRMT R79, R14, 0x7610, R79 ;  /* 0x000076100e4f7816 */ /* 0x000fc4000000004f */
[----:B--2---:R-:W-:-:S05]  /*aa60*/  LOP3.LUT R45, R45, R86, RZ, 0x3c, !PT ;  /* 0x000000562d2d7212 */ /* 0x004fca00078e3cff */
[----:B------:R-:W-:Y:S02]  /*aa70*/  IMAD.IADD R15, R45, 0x1, R6 ;  /* 0x000000012d0f7824 */ /* 0x000fe400078e0206 */
[----:B------:R-:W-:-:S03]  /*aa80*/  VIADD R6, R6, 0x1 ;  /* 0x0000000106067836 */ /* 0x000fc60000000000 */
[----:B------:R-:W-:Y:S02]  /*aa90*/  LOP3.LUT R15, R15, 0xff, RZ, 0xc0, !PT ;  /* 0x000000ff0f0f7812 */ /* 0x000fe400078ec0ff */
[----:B------:R-:W-:-:S13]  /*aaa0*/  ISETP.NE.AND P0, PT, R6, 0x12, PT ;  /* 0x000000120600780c */ /* 0x000fda0003f05270 */
[----:B------:R-:W-:Y:S05]  /*aab0*/  @P0 BRA `(.L_x_36) ;  /* 0xfffffff000100947 */ /* 0x000fea000383ffff */
[----:B------:R-:W-:Y:S05]  /*aac0*/  BSYNC.RECONVERGENT B2 ;  /* 0x0000000000027941 */ /* 0x000fea0003800200 */
.L_x_35:
        /* <DEDUP_REMOVED lines=78> */
[----:B--2---:R-:W-:-:S04]  /*afb0*/  LOP3.LUT R44, R44, 0xffff, R87, 0x48, !PT ;  /* 0x0000ffff2c2c7812 */ /* 0x004fc800078e4857 */
[----:B------:R-:W-:-:S04]  /*afc0*/  LOP3.LUT R11, R44, 0xff, RZ, 0xc0, !PT ;  /* 0x000000ff2c0b7812 */ /* 0x000fc800078ec0ff */
[----:B------:R-:W-:Y:S02]  /*afd0*/  IADD3 R48, P0, PT, R11, R48, RZ ;  /* 0x000000300b307210 */ /* 0x000fe40007f1e0ff */
[----:B------:R-:W0:Y:S03]  /*afe0*/  LDC.64 R10, c[0x4][0x18] ;  /* 0x01000600ff0a7b82 */ /* 0x000e260000000a00 */
[----:B------:R-:W-:-:S05]  /*aff0*/  IMAD.X R49, RZ, RZ, R49, P0 ;  /* 0x000000ffff317224 */ /* 0x000fca00000e0631 */
[----:B------:R-:W2:Y:S04]  /*b000*/  LDG.E.U8 R48, desc[UR4][R48.64] ;  /* 0x0000000430307981 */ /* 0x000ea8000c1e1100 */
[----:B0-----:R0:W3:Y:S01]  /*b010*/  LDG.E R43, desc[UR4][R10.64] ;  /* 0x000000040a2b7981 */ /* 0x0010e2000c1e1900 */
[----:B------:R-:W-:Y:S01]  /*b020*/  LOP3.LUT R14, R25, 0xffff, RZ, 0xc0, !PT ;  /* 0x0000ffff190e7812 */ /* 0x000fe200078ec0ff */
[----:B------:R-:W-:Y:S01]  /*b030*/  VIADD R0, R0, 0x1 ;  /* 0x0000000100007836 */ /* 0x000fe20000000000 */
[----:B------:R-:W-:Y:S02]  /*b040*/  LOP3.LUT R15, R24, 0xffff, RZ, 0xc0, !PT ;  /* 0x0000ffff180f7812 */ /* 0x000fe400078ec0ff */
[----:B------:R-:W-:Y:S02]  /*b050*/  LOP3.LUT R24, R27, 0xffff, RZ, 0xc0, !PT ;  /* 0x0000ffff1b187812 */ /* 0x000fe400078ec0ff */
[----:B------:R-:W-:-:S02]  /*b060*/  PRMT R14, R15, 0x3340, R14 ;  /* 0x000033400f0e7816 */ /* 0x000fc4000000000e */
[----:B------:R-:W-:Y:S02]  /*b070*/  LOP3.LUT R17, R17, 0xffff, RZ, 0xc0, !PT ;  /* 0x0000ffff11117812 */ /* 0x000fe400078ec0ff */
[----:B0-----:R-:W-:Y:S02]  /*b080*/  LOP3.LUT R10, R18, 0xffff, RZ, 0xc0, !PT ;  /* 0x0000ffff120a7812 */ /* 0x001fe400078ec0ff */
[----:B------:R-:W-:Y:S02]  /*b090*/  LOP3.LUT R78, R78, 0xffff, RZ, 0xc0, !PT ;  /* 0x0000ffff4e4e7812 */ /* 0x000fe400078ec0ff */
[----:B------:R-:W-:Y:S02]  /*b0a0*/  PRMT R15, R10, 0x3340, R23 ;  /* 0x000033400a0f7816 */ /* 0x000fe40000000017 */
[----:B------:R-:W-:Y:S02]  /*b0b0*/  LOP3.LUT R23, R26, 0xffff, RZ, 0xc0, !PT ;  /* 0x0000ffff1a177812 */ /* 0x000fe400078ec0ff */
[----:B------:R-:W-:-:S02]  /*b0c0*/  LOP3.LUT R10, R69, 0xffff, RZ, 0xc0, !PT ;  /* 0x0000ffff450a7812 */ /* 0x000fc400078ec0ff */
[----:B------:R-:W-:Y:S02]  /*b0d0*/  PRMT R24, R23, 0x3340, R24 ;  /* 0x0000334017187816 */ /* 0x000fe40000000018 */
[----:B------:R-:W-:Y:S02]  /*b0e0*/  LOP3.LUT R23, R70, 0xffff, RZ, 0xc0, !PT ;  /* 0x0000ffff46177812 */ /* 0x000fe400078ec0ff */
[----:B------:R-:W-:Y:S02]  /*b0f0*/  LOP3.LUT R12, R83, 0xffff, RZ, 0xc0, !PT ;  /* 0x0000ffff530c7812 */ /* 0x000fe400078ec0ff */
[----:B------:R-:W-:Y:S02]  /*b100*/  LOP3.LUT R13, R46, 0xffff, RZ, 0xc0, !PT ;  /* 0x0000ffff2e0d7812 */ /* 0x000fe400078ec0ff */
        /* <DEDUP_REMOVED lines=11> */
[----:B------:R-:W-:Y:S02]  /*b1c0*/  LOP3.LUT R25, R47, 0xffff, RZ, 0xc0, !PT ;  /* 0x0000ffff2f197812 */ /* 0x000fe400078ec0ff */
        /* <DEDUP_REMOVED lines=59> */
[----:B0-----:R-:W-:Y:S02]  /*b580*/  PRMT R13, R30, 0x5410, R35 ;  /* 0x000054101e0d7816 */ /* 0x001fe40000000023 */
[----:B------:R-:W-:Y:S02]  /*b590*/  PRMT R15, R40, 0x5410, R23 ;  /* 0x00005410280f7816 */ /* 0x000fe40000000017 */
[----:B------:R-:W-:Y:S02]  /*b5a0*/  PRMT R6, R28, 0x5410, R17 ;  /* 0x000054101c067816 */ /* 0x000fe40000000011 */
[----:B------:R-:W-:Y:S01]  /*b5b0*/  PRMT R7, R42, 0x5410, R25 ;  /* 0x000054102a077816 */ /* 0x000fe20000000019 */
[----:B------:R0:W-:Y:S01]  /*b5c0*/  STL.64 [R1+0x30], R14 ;  /* 0x0000300e01007387 */ /* 0x0001e20000100a00 */
[----:B------:R-:W-:-:S02]  /*b5d0*/  PRMT R8, R50, 0x5410, R27 ;  /* 0x0000541032087816 */ /* 0x000fc4000000001b */
[----:B------:R-:W-:Y:S01]  /*b5e0*/  PRMT R9, R55, 0x5410, R56 ;  /* 0x0000541037097816 */ /* 0x000fe20000000038 */
[----:B------:R0:W-:Y:S01]  /*b5f0*/  STL.64 [R1+0x38], R6 ;  /* 0x0000380601007387 */ /* 0x0001e20000100a00 */
[----:B-1----:R-:W-:Y:S02]  /*b600*/  PRMT R10, R59, 0x5410, R60 ;  /* 0x000054103b0a7816 */ /* 0x002fe4000000003c */
[----:B------:R-:W-:Y:S01]  /*b610*/  PRMT R11, R62, 0x5410, R45 ;  /* 0x000054103e0b7816 */ /* 0x000fe2000000002d */
[----:B------:R0:W-:Y:S01]  /*b620*/  STL.64 [R1+0x40], R8 ;  /* 0x0000400801007387 */ /* 0x0001e20000100a00 */
[----:B------:R-:W-:Y:S02]  /*b630*/  PRMT R12, R3, 0x5410, R18 ;  /* 0x00005410030c7816 */ /* 0x000fe40000000012 */
[----:B------:R-:W-:Y:S01]  /*b640*/  PRMT R34, R34, 0x5410, R39 ;  /* 0x0000541022227816 */ /* 0x000fe20000000027 */
[----:B------:R0:W-:Y:S04]  /*b650*/  STL.64 [R1+0x48], R10 ;  /* 0x0000480a01007387 */ /* 0x0001e80000100a00 */
[----:B------:R0:W-:Y:S01]  /*b660*/  STL.64 [R1], R12 ;  /* 0x0000000c01007387 */ /* 0x0001e20000100a00 */
[----:B--2---:R-:W-:-:S04]  /*b670*/  PRMT R87, R87, 0x3340, R48 ;  /* 0x0000334057577816 */ /* 0x004fc80000000030 */
[----:B------:R-:W-:-:S05]  /*b680*/  PRMT R35, R38, 0x5410, R87 ;  /* 0x0000541026237816 */ /* 0x000fca0000000057 */
[----:B------:R0:W-:Y:S01]  /*b690*/  STL.64 [R1+0x8], R34 ;  /* 0x0000082201007387 */ /* 0x0001e20000100a00 */
[----:B---3--:R-:W-:-:S13]  /*b6a0*/  ISETP.GE.AND P0, PT, R0, R43, PT ;  /* 0x0000002b0000720c */ /* 0x008fda0003f06270 */
[----:B0-----:R-:W-:Y:S05]  /*b6b0*/  @!P0 BRA `(.L_x_37) ;  /* 0xffffff9000488947 */ /* 0x001fea000383ffff */
[----:B------:R-:W-:Y:S05]  /*b6c0*/  BSYNC.RECONVERGENT B1 ;  /* 0x0000000000017941 */ /* 0x000fea0003800200 */
.L_x_15:
[----:B------:R-:W-:-:S05]  /*b6d0*/  VIADD R22, R22, 0x1 ;  /* 0x0000000116167836 */ /* 0x000fca0000000000 */
[----:B------:R-:W-:-:S13]  /*b6e0*/  ISETP.GE.AND P0, PT, R22, R43, PT ;  /* 0x0000002b1600720c */ /* 0x000fda0003f06270 */
[----:B------:R-:W-:Y:S05]  /*b6f0*/  @!P0 BRA `(.L_x_38) ;  /* 0xffffff8c00fc8947 */ /* 0x000fea000383ffff */
.L_x_4:
[----:B------:R-:W-:Y:S05]  /*b700*/  BSYNC.RECONVERGENT B0 ;  /* 0x0000000000007941 */ /* 0x000fea0003800200 */
.L_x_2:
[----:B------:R-:W-:-:S04]  /*b710*/  MOV R0, 0x8 ;  /* 0x0000000800007802 */ /* 0x000fc80000000f00 */
[----:B0-----:R0:W1:Y:S03]  /*b720*/  LDC.64 R2, c[0x4][R0] ;  /* 0x0100000000027b82 */ /* 0x0010660000000a00 */
[----:B------:R-:W-:-:S07]  /*b730*/  LEPC R20, `(.L_x_39) ;  /* 0x000000001014794e */ /* 0x000fce0000000000 */
[----:B01----:R-:W-:Y:S05]  /*b740*/  CALL.ABS.NOINC R2 ;  /* 0x0000000002007343 */ /* 0x003fea0003c00000 */
.L_x_39:
[----:B------:R-:W-:Y:S05]  /*b750*/  EXIT ;  /* 0x000000000000794d */ /* 0x000fea0003800000 */
.L_x_40:
[----:B------:R-:W-:-:S00]  /*b760*/  BRA `(.L_x_40) ;  /* 0xfffffffc00fc7947 */ /* 0x000fc0000383ffff */
[----:B------:R-:W-:-:S00]  /*b770*/  NOP ;  /* 0x0000000000007918 */ /* 0x000fc00000000000 */
        /* <DEDUP_REMOVED lines=8> */
.L_x_41:


//--------------------- .nv.global.init           --------------------------
	.section	.nv.global.init,"aw",@progbits
	.align	4
.nv.global.init:
	.type		alphabetSize,@object
	.size		alphabetSize,(inputChars - alphabetSize)
alphabetSize:
        /*0000*/ 	.byte	0x3e, 0x00, 0x00, 0x00
	.type		inputChars,@object
	.size		inputChars,(S - inputChars)
inputChars:
        /*0004*/ 	.byte	0x61, 0x62, 0x63, 0x64, 0x65, 0x66, 0x67, 0x68, 0x69, 0x6a, 0x6b, 0x6c, 0x6d, 0x6e, 0x6f, 0x70
        /*0014*/ 	.byte	0x71, 0x72, 0x73, 0x74, 0x75, 0x76, 0x77, 0x78, 0x79, 0x7a, 0x41, 0x42, 0x43, 0x44, 0x45, 0x46
        /*0024*/ 	.byte	0x47, 0x48, 0x49, 0x4a, 0x4b, 0x4c, 0x4d, 0x4e, 0x4f, 0x50, 0x51, 0x52, 0x53, 0x54, 0x55, 0x56
        /*0034*/ 	.byte	0x57, 0x58, 0x59, 0x5a, 0x30, 0x31, 0x32, 0x33, 0x34, 0x35, 0x36, 0x37, 0x38, 0x39, 0x00
	.type		S,@object
	.size		S,(.L_2 - S)
S:
        /*0043*/ 	.byte	0x29, 0x2e, 0x43, 0xc9, 0xa2, 0xd8, 0x7c, 0x01, 0x3d, 0x36, 0x54, 0xa1, 0xec, 0xf0, 0x06, 0x13
        /* <DEDUP_REMOVED lines=15> */
.L_2:


//--------------------- .nv.shared.reserved.0     --------------------------
	.section	.nv.shared.reserved.0,"aw",@nobits
	.weak		__nv_reservedSMEM_offset_0_alias
	.size		__nv_reservedSMEM_offset_0_alias, 0, 64
	.other		__nv_reservedSMEM_offset_0_alias,@"STO_CUDA_RESERVED_SHARED STV_DEFAULT"
__nv_reservedSMEM_offset_0_alias:
	.zero		0
	.zero		64


//--------------------- .nv.constant0._Z16kernel_MD2_bruteii --------------------------
	.section	.nv.constant0._Z16kernel_MD2_bruteii,"a",@progbits
	.sectionflags	@""
	.align	4
.nv.constant0._Z16kernel_MD2_bruteii:
	.zero		904


//--------------------- SYMBOLS --------------------------

	.type		.nv.reservedSmem.offset0,@object
	.size		.nv.reservedSmem.offset0,0x4
	.type		malloc,@function
	.type		free,@function
